//
// Generated by NVIDIA NVVM Compiler
//
// Compiler Build ID: CL-36424714
// Cuda compilation tools, release 13.0, V13.0.88
// Based on NVVM 20.0.0
//

.version 9.0
.target sm_100
.address_size 64

	// .globl	_Z10GpuComputePfS_S_S_Pimm
.extern .func  (.param .b32 func_retval0) vprintf
(
	.param .b64 vprintf_param_0,
	.param .b64 vprintf_param_1
)
;
.extern .func  (.param .b64 func_retval0) malloc
(
	.param .b64 malloc_param_0
)
;
.extern .func free
(
	.param .b64 free_param_0
)
;
.global .align 1 .b8 _ZN34_INTERNAL_d9cf9d2b_4_k_cu_9bee55ee4cuda3std3__45__cpo5beginE[1];
.global .align 1 .b8 _ZN34_INTERNAL_d9cf9d2b_4_k_cu_9bee55ee4cuda3std3__45__cpo3endE[1];
.global .align 1 .b8 _ZN34_INTERNAL_d9cf9d2b_4_k_cu_9bee55ee4cuda3std3__45__cpo6cbeginE[1];
.global .align 1 .b8 _ZN34_INTERNAL_d9cf9d2b_4_k_cu_9bee55ee4cuda3std3__45__cpo4cendE[1];
.global .align 1 .b8 _ZN34_INTERNAL_d9cf9d2b_4_k_cu_9bee55ee4cuda3std3__45__cpo6rbeginE[1];
.global .align 1 .b8 _ZN34_INTERNAL_d9cf9d2b_4_k_cu_9bee55ee4cuda3std3__45__cpo4rendE[1];
.global .align 1 .b8 _ZN34_INTERNAL_d9cf9d2b_4_k_cu_9bee55ee4cuda3std3__45__cpo7crbeginE[1];
.global .align 1 .b8 _ZN34_INTERNAL_d9cf9d2b_4_k_cu_9bee55ee4cuda3std3__45__cpo5crendE[1];
.global .align 1 .b8 _ZN34_INTERNAL_d9cf9d2b_4_k_cu_9bee55ee4cuda3std3__436_GLOBAL__N__d9cf9d2b_4_k_cu_9bee55ee6ignoreE[1];
.global .align 1 .b8 _ZN34_INTERNAL_d9cf9d2b_4_k_cu_9bee55ee4cuda3std3__419piecewise_constructE[1];
.global .align 1 .b8 _ZN34_INTERNAL_d9cf9d2b_4_k_cu_9bee55ee4cuda3std3__48in_placeE[1];
.global .align 1 .b8 _ZN34_INTERNAL_d9cf9d2b_4_k_cu_9bee55ee4cuda3std3__420unreachable_sentinelE[1];
.global .align 1 .b8 _ZN34_INTERNAL_d9cf9d2b_4_k_cu_9bee55ee4cuda3std3__47nulloptE[1];
.global .align 1 .b8 _ZN34_INTERNAL_d9cf9d2b_4_k_cu_9bee55ee4cuda3std3__48unexpectE[1];
.global .align 1 .b8 _ZN34_INTERNAL_d9cf9d2b_4_k_cu_9bee55ee4cuda3std6ranges3__45__cpo4swapE[1];
.global .align 1 .b8 _ZN34_INTERNAL_d9cf9d2b_4_k_cu_9bee55ee4cuda3std6ranges3__45__cpo9iter_moveE[1];
.global .align 1 .b8 _ZN34_INTERNAL_d9cf9d2b_4_k_cu_9bee55ee4cuda3std6ranges3__45__cpo5beginE[1];
.global .align 1 .b8 _ZN34_INTERNAL_d9cf9d2b_4_k_cu_9bee55ee4cuda3std6ranges3__45__cpo3endE[1];
.global .align 1 .b8 _ZN34_INTERNAL_d9cf9d2b_4_k_cu_9bee55ee4cuda3std6ranges3__45__cpo6cbeginE[1];
.global .align 1 .b8 _ZN34_INTERNAL_d9cf9d2b_4_k_cu_9bee55ee4cuda3std6ranges3__45__cpo4cendE[1];
.global .align 1 .b8 _ZN34_INTERNAL_d9cf9d2b_4_k_cu_9bee55ee4cuda3std6ranges3__45__cpo7advanceE[1];
.global .align 1 .b8 _ZN34_INTERNAL_d9cf9d2b_4_k_cu_9bee55ee4cuda3std6ranges3__45__cpo9iter_swapE[1];
.global .align 1 .b8 _ZN34_INTERNAL_d9cf9d2b_4_k_cu_9bee55ee4cuda3std6ranges3__45__cpo4nextE[1];
.global .align 1 .b8 _ZN34_INTERNAL_d9cf9d2b_4_k_cu_9bee55ee4cuda3std6ranges3__45__cpo4prevE[1];
.global .align 1 .b8 _ZN34_INTERNAL_d9cf9d2b_4_k_cu_9bee55ee4cuda3std6ranges3__45__cpo4dataE[1];
.global .align 1 .b8 _ZN34_INTERNAL_d9cf9d2b_4_k_cu_9bee55ee4cuda3std6ranges3__45__cpo5cdataE[1];
.global .align 1 .b8 _ZN34_INTERNAL_d9cf9d2b_4_k_cu_9bee55ee4cuda3std6ranges3__45__cpo4sizeE[1];
.global .align 1 .b8 _ZN34_INTERNAL_d9cf9d2b_4_k_cu_9bee55ee4cuda3std6ranges3__45__cpo5ssizeE[1];
.global .align 1 .b8 _ZN34_INTERNAL_d9cf9d2b_4_k_cu_9bee55ee4cuda3std6ranges3__45__cpo8distanceE[1];
.global .align 1 .b8 _ZN34_INTERNAL_d9cf9d2b_4_k_cu_9bee55ee6thrust24THRUST_300001_SM_1000_NS8cuda_cub3parE[1];
.global .align 1 .b8 _ZN34_INTERNAL_d9cf9d2b_4_k_cu_9bee55ee6thrust24THRUST_300001_SM_1000_NS8cuda_cub10par_nosyncE[1];
.global .align 1 .b8 _ZN34_INTERNAL_d9cf9d2b_4_k_cu_9bee55ee6thrust24THRUST_300001_SM_1000_NS6system6detail10sequential3seqE[1];
.global .align 1 .b8 _ZN34_INTERNAL_d9cf9d2b_4_k_cu_9bee55ee6thrust24THRUST_300001_SM_1000_NS6system3cpp3parE[1];
.global .align 1 .b8 _ZN34_INTERNAL_d9cf9d2b_4_k_cu_9bee55ee6thrust24THRUST_300001_SM_1000_NS12placeholders2_1E[1];
.global .align 1 .b8 _ZN34_INTERNAL_d9cf9d2b_4_k_cu_9bee55ee6thrust24THRUST_300001_SM_1000_NS12placeholders2_2E[1];
.global .align 1 .b8 _ZN34_INTERNAL_d9cf9d2b_4_k_cu_9bee55ee6thrust24THRUST_300001_SM_1000_NS12placeholders2_3E[1];
.global .align 1 .b8 _ZN34_INTERNAL_d9cf9d2b_4_k_cu_9bee55ee6thrust24THRUST_300001_SM_1000_NS12placeholders2_4E[1];
.global .align 1 .b8 _ZN34_INTERNAL_d9cf9d2b_4_k_cu_9bee55ee6thrust24THRUST_300001_SM_1000_NS12placeholders2_5E[1];
.global .align 1 .b8 _ZN34_INTERNAL_d9cf9d2b_4_k_cu_9bee55ee6thrust24THRUST_300001_SM_1000_NS12placeholders2_6E[1];
.global .align 1 .b8 _ZN34_INTERNAL_d9cf9d2b_4_k_cu_9bee55ee6thrust24THRUST_300001_SM_1000_NS12placeholders2_7E[1];
.global .align 1 .b8 _ZN34_INTERNAL_d9cf9d2b_4_k_cu_9bee55ee6thrust24THRUST_300001_SM_1000_NS12placeholders2_8E[1];
.global .align 1 .b8 _ZN34_INTERNAL_d9cf9d2b_4_k_cu_9bee55ee6thrust24THRUST_300001_SM_1000_NS12placeholders2_9E[1];
.global .align 1 .b8 _ZN34_INTERNAL_d9cf9d2b_4_k_cu_9bee55ee6thrust24THRUST_300001_SM_1000_NS12placeholders3_10E[1];
.global .align 1 .b8 _ZN34_INTERNAL_d9cf9d2b_4_k_cu_9bee55ee6thrust24THRUST_300001_SM_1000_NS3seqE[1];
.global .align 1 .b8 _ZN34_INTERNAL_d9cf9d2b_4_k_cu_9bee55ee6thrust24THRUST_300001_SM_1000_NS6deviceE[1];
.global .align 1 .b8 $str[56] = {116, 101, 109, 112, 111, 114, 97, 114, 121, 95, 98, 117, 102, 102, 101, 114, 58, 58, 97, 108, 108, 111, 99, 97, 116, 101, 58, 32, 103, 101, 116, 95, 116, 101, 109, 112, 111, 114, 97, 114, 121, 95, 98, 117, 102, 102, 101, 114, 32, 102, 97, 105, 108, 101, 100};
.global .align 1 .b8 $str$1[4] = {37, 115, 10};

.visible .entry _Z10GpuComputePfS_S_S_Pimm(
	.param .u64 .ptr .align 1 _Z10GpuComputePfS_S_S_Pimm_param_0,
	.param .u64 .ptr .align 1 _Z10GpuComputePfS_S_S_Pimm_param_1,
	.param .u64 .ptr .align 1 _Z10GpuComputePfS_S_S_Pimm_param_2,
	.param .u64 .ptr .align 1 _Z10GpuComputePfS_S_S_Pimm_param_3,
	.param .u64 .ptr .align 1 _Z10GpuComputePfS_S_S_Pimm_param_4,
	.param .u64 _Z10GpuComputePfS_S_S_Pimm_param_5,
	.param .u64 _Z10GpuComputePfS_S_S_Pimm_param_6
)
{
	.local .align 8 .b8 	__local_depot0[8];
	.reg .b64 	%SP;
	.reg .b64 	%SPL;
	.reg .pred 	%p<115>;
	.reg .b16 	%rs<6>;
	.reg .b32 	%r<104>;
	.reg .b32 	%f<285>;
	.reg .b64 	%rd<429>;
	.reg .b64 	%fd<146>;

	mov.u64 	%SPL, __local_depot0;
	cvta.local.u64 	%SP, %SPL;
	ld.param.u64 	%rd234, [_Z10GpuComputePfS_S_S_Pimm_param_0];
	ld.param.u64 	%rd239, [_Z10GpuComputePfS_S_S_Pimm_param_5];
	ld.param.u64 	%rd240, [_Z10GpuComputePfS_S_S_Pimm_param_6];
	cvta.to.global.u64 	%rd1, %rd234;
	mov.u32 	%r37, %ctaid.x;
	mov.u32 	%r1, %ntid.x;
	mov.u32 	%r38, %tid.x;
	mad.lo.s32 	%r90, %r37, %r1, %r38;
	cvt.s64.s32 	%rd341, %r90;
	setp.le.u64 	%p3, %rd239, %rd341;
	@%p3 bra 	$L__BB0_142;
	add.s64 	%rd3, %rd240, -1;
	shl.b64 	%rd4, %rd240, 2;
	neg.s64 	%rd5, %rd4;
	cvt.rn.f32.u64 	%f1, %rd240;
	mov.b32 	%r39, 1127219200;
	mov.b32 	%r40, -2147483648;
	mov.b64 	%fd1, {%r40, %r39};
	and.b64  	%rd241, %rd3, 7;
	add.s64 	%rd6, %rd241, -1;
	and.b64  	%rd7, %rd240, 15;
	and.b64  	%rd8, %rd240, 7;
	and.b64  	%rd9, %rd240, 9223372036854775792;
	and.b64  	%rd10, %rd240, 3;
	mov.u32 	%r41, %nctaid.x;
	mul.lo.s32 	%r3, %r1, %r41;
$L__BB0_2:
	setp.eq.s64 	%p4, %rd3, 0;
	mul.lo.s64 	%rd12, %rd341, %rd240;
	shl.b64 	%rd242, %rd12, 2;
	add.s64 	%rd13, %rd1, %rd242;
	mov.f32 	%f265, 0f00000000;
	@%p4 bra 	$L__BB0_14;
	add.s64 	%rd244, %rd240, -2;
	setp.lt.u64 	%p5, %rd244, 7;
	mov.f32 	%f265, 0f00000000;
	mov.b64 	%rd345, 0;
	@%p5 bra 	$L__BB0_6;
	and.b64  	%rd345, %rd3, -8;
	ld.global.f32 	%f257, [%rd13];
	mad.lo.s64 	%rd245, %rd4, %rd341, %rd1;
	add.s64 	%rd342, %rd245, 16;
	mov.f32 	%f265, 0f00000000;
	mov.u64 	%rd343, %rd345;
$L__BB0_5:
	.pragma "nounroll";
	ld.global.f32 	%f61, [%rd342+-12];
	sub.f32 	%f62, %f61, %f257;
	fma.rn.f32 	%f63, %f62, %f62, 0f3F800000;
	sqrt.rn.f32 	%f64, %f63;
	add.f32 	%f65, %f265, %f64;
	ld.global.f32 	%f66, [%rd342+-8];
	sub.f32 	%f67, %f66, %f61;
	fma.rn.f32 	%f68, %f67, %f67, 0f3F800000;
	sqrt.rn.f32 	%f69, %f68;
	add.f32 	%f70, %f65, %f69;
	ld.global.f32 	%f71, [%rd342+-4];
	sub.f32 	%f72, %f71, %f66;
	fma.rn.f32 	%f73, %f72, %f72, 0f3F800000;
	sqrt.rn.f32 	%f74, %f73;
	add.f32 	%f75, %f70, %f74;
	ld.global.f32 	%f76, [%rd342];
	sub.f32 	%f77, %f76, %f71;
	fma.rn.f32 	%f78, %f77, %f77, 0f3F800000;
	sqrt.rn.f32 	%f79, %f78;
	add.f32 	%f80, %f75, %f79;
	ld.global.f32 	%f81, [%rd342+4];
	sub.f32 	%f82, %f81, %f76;
	fma.rn.f32 	%f83, %f82, %f82, 0f3F800000;
	sqrt.rn.f32 	%f84, %f83;
	add.f32 	%f85, %f80, %f84;
	ld.global.f32 	%f86, [%rd342+8];
	sub.f32 	%f87, %f86, %f81;
	fma.rn.f32 	%f88, %f87, %f87, 0f3F800000;
	sqrt.rn.f32 	%f89, %f88;
	add.f32 	%f90, %f85, %f89;
	ld.global.f32 	%f91, [%rd342+12];
	sub.f32 	%f92, %f91, %f86;
	fma.rn.f32 	%f93, %f92, %f92, 0f3F800000;
	sqrt.rn.f32 	%f94, %f93;
	add.f32 	%f95, %f90, %f94;
	ld.global.f32 	%f257, [%rd342+16];
	sub.f32 	%f96, %f257, %f91;
	fma.rn.f32 	%f97, %f96, %f96, 0f3F800000;
	sqrt.rn.f32 	%f98, %f97;
	add.f32 	%f265, %f95, %f98;
	add.s64 	%rd343, %rd343, -8;
	add.s64 	%rd342, %rd342, 32;
	setp.ne.s64 	%p6, %rd343, 0;
	@%p6 bra 	$L__BB0_5;
$L__BB0_6:
	and.b64  	%rd246, %rd3, 7;
	setp.eq.s64 	%p7, %rd246, 0;
	@%p7 bra 	$L__BB0_14;
	setp.lt.u64 	%p8, %rd6, 3;
	@%p8 bra 	$L__BB0_9;
	shl.b64 	%rd247, %rd345, 2;
	add.s64 	%rd248, %rd13, %rd247;
	ld.global.f32 	%f100, [%rd248];
	add.s64 	%rd249, %rd247, 4;
	and.b64  	%rd250, %rd249, 17179869180;
	add.s64 	%rd251, %rd13, %rd250;
	ld.global.f32 	%f101, [%rd251];
	sub.f32 	%f102, %f101, %f100;
	fma.rn.f32 	%f103, %f102, %f102, 0f3F800000;
	sqrt.rn.f32 	%f104, %f103;
	add.f32 	%f105, %f265, %f104;
	add.s64 	%rd252, %rd247, 8;
	and.b64  	%rd253, %rd252, 17179869180;
	add.s64 	%rd254, %rd13, %rd253;
	ld.global.f32 	%f106, [%rd254];
	sub.f32 	%f107, %f106, %f101;
	fma.rn.f32 	%f108, %f107, %f107, 0f3F800000;
	sqrt.rn.f32 	%f109, %f108;
	add.f32 	%f110, %f105, %f109;
	add.s64 	%rd255, %rd247, 12;
	and.b64  	%rd256, %rd255, 17179869180;
	add.s64 	%rd257, %rd13, %rd256;
	ld.global.f32 	%f111, [%rd257];
	sub.f32 	%f112, %f111, %f106;
	fma.rn.f32 	%f113, %f112, %f112, 0f3F800000;
	sqrt.rn.f32 	%f114, %f113;
	add.f32 	%f115, %f110, %f114;
	add.s64 	%rd258, %rd345, 4;
	and.b64  	%rd345, %rd258, 4294967295;
	shl.b64 	%rd259, %rd258, 2;
	and.b64  	%rd260, %rd259, 17179869180;
	add.s64 	%rd261, %rd13, %rd260;
	ld.global.f32 	%f116, [%rd261];
	sub.f32 	%f117, %f116, %f111;
	fma.rn.f32 	%f118, %f117, %f117, 0f3F800000;
	sqrt.rn.f32 	%f119, %f118;
	add.f32 	%f265, %f115, %f119;
$L__BB0_9:
	add.s64 	%rd262, %rd240, -1;
	and.b64  	%rd263, %rd262, 3;
	setp.eq.s64 	%p9, %rd263, 0;
	@%p9 bra 	$L__BB0_14;
	setp.eq.s64 	%p10, %rd263, 1;
	@%p10 bra 	$L__BB0_12;
	shl.b64 	%rd266, %rd345, 2;
	add.s64 	%rd267, %rd13, %rd266;
	ld.global.f32 	%f121, [%rd267];
	add.s64 	%rd268, %rd266, 4;
	and.b64  	%rd269, %rd268, 17179869180;
	add.s64 	%rd270, %rd13, %rd269;
	ld.global.f32 	%f122, [%rd270];
	sub.f32 	%f123, %f122, %f121;
	fma.rn.f32 	%f124, %f123, %f123, 0f3F800000;
	sqrt.rn.f32 	%f125, %f124;
	add.f32 	%f126, %f265, %f125;
	add.s64 	%rd271, %rd345, 2;
	and.b64  	%rd345, %rd271, 4294967295;
	shl.b64 	%rd272, %rd271, 2;
	and.b64  	%rd273, %rd272, 17179869180;
	add.s64 	%rd274, %rd13, %rd273;
	ld.global.f32 	%f127, [%rd274];
	sub.f32 	%f128, %f127, %f122;
	fma.rn.f32 	%f129, %f128, %f128, 0f3F800000;
	sqrt.rn.f32 	%f130, %f129;
	add.f32 	%f265, %f126, %f130;
$L__BB0_12:
	and.b64  	%rd275, %rd240, 1;
	setp.eq.b64 	%p11, %rd275, 1;
	@%p11 bra 	$L__BB0_14;
	shl.b64 	%rd276, %rd345, 2;
	add.s64 	%rd277, %rd13, %rd276;
	ld.global.f32 	%f131, [%rd277];
	add.s64 	%rd278, %rd276, 4;
	and.b64  	%rd279, %rd278, 17179869180;
	add.s64 	%rd280, %rd13, %rd279;
	ld.global.f32 	%f132, [%rd280];
	sub.f32 	%f133, %f132, %f131;
	fma.rn.f32 	%f134, %f133, %f133, 0f3F800000;
	sqrt.rn.f32 	%f135, %f134;
	add.f32 	%f265, %f265, %f135;
$L__BB0_14:
	ld.param.u64 	%rd337, [_Z10GpuComputePfS_S_S_Pimm_param_1];
	cvta.to.global.u64 	%rd281, %rd337;
	shl.b64 	%rd282, %rd341, 2;
	add.s64 	%rd283, %rd281, %rd282;
	st.global.f32 	[%rd283], %f265;
	{ // callseq 0, 0
	.param .b64 param0;
	st.param.b64 	[param0], %rd4;
	.param .b64 retval0;
	call.uni (retval0), 
	malloc, 
	(
	param0
	);
	ld.param.b64 	%rd284, [retval0];
	} // callseq 0
	setp.eq.s64 	%p12, %rd284, 0;
	@%p12 bra 	$L__BB0_22;
	shl.b64 	%rd285, %rd240, 2;
	add.s64 	%rd26, %rd13, %rd285;
	setp.lt.s64 	%p13, %rd240, 1;
	mov.u64 	%rd347, %rd13;
	mov.u64 	%rd348, %rd13;
	@%p13 bra 	$L__BB0_24;
$L__BB0_16:
	mov.u64 	%rd31, %rd347;
	add.s64 	%rd347, %rd31, 128;
	min.u64 	%rd34, %rd347, %rd26;
	add.s64 	%rd350, %rd31, 4;
	setp.eq.s64 	%p14, %rd350, %rd34;
	@%p14 bra 	$L__BB0_23;
	mov.b64 	%rd349, 0;
	mov.u64 	%rd351, %rd348;
	mov.u64 	%rd352, %rd348;
$L__BB0_18:
	add.s64 	%rd40, %rd351, 4;
	add.s64 	%rd41, %rd352, 4;
	ld.global.f32 	%f17, [%rd352+4];
	ld.global.f32 	%f136, [%rd348];
	setp.lt.f32 	%p15, %f17, %f136;
	@%p15 bra 	$L__BB0_32;
	ld.global.f32 	%f266, [%rd352];
	setp.geu.f32 	%p21, %f17, %f266;
	mov.u64 	%rd360, %rd41;
	@%p21 bra 	$L__BB0_21;
$L__BB0_20:
	mov.u64 	%rd59, %rd352;
	st.global.f32 	[%rd360], %f266;
	add.s64 	%rd352, %rd59, -4;
	ld.global.f32 	%f266, [%rd59+-4];
	setp.lt.f32 	%p22, %f17, %f266;
	mov.u64 	%rd360, %rd59;
	@%p22 bra 	$L__BB0_20;
$L__BB0_21:
	st.global.f32 	[%rd360], %f17;
	bra.uni 	$L__BB0_39;
$L__BB0_22:
	add.u64 	%rd331, %SP, 0;
	add.u64 	%rd332, %SPL, 0;
	{ // callseq 2, 0
	.param .b64 param0;
	st.param.b64 	[param0], 0;
	call.uni 
	free, 
	(
	param0
	);
	} // callseq 2
	mov.u64 	%rd333, $str;
	cvta.global.u64 	%rd334, %rd333;
	st.local.u64 	[%rd332], %rd334;
	mov.u64 	%rd335, $str$1;
	cvta.global.u64 	%rd336, %rd335;
	{ // callseq 3, 0
	.param .b64 param0;
	st.param.b64 	[param0], %rd336;
	.param .b64 param1;
	st.param.b64 	[param1], %rd331;
	.param .b32 retval0;
	call.uni (retval0), 
	vprintf, 
	(
	param0, 
	param1
	);
	ld.param.b32 	%r88, [retval0];
	} // callseq 3
	// begin inline asm
	trap;
	// end inline asm
$L__BB0_23:
	setp.lt.u64 	%p24, %rd347, %rd26;
	add.s64 	%rd348, %rd348, 128;
	@%p24 bra 	$L__BB0_16;
$L__BB0_24:
	setp.lt.s64 	%p25, %rd240, 33;
	@%p25 bra 	$L__BB0_96;
	add.s64 	%rd28, %rd234, %rd242;
	shl.b64 	%rd289, %rd240, 2;
	add.s64 	%rd29, %rd28, %rd289;
	add.s64 	%rd30, %rd284, %rd289;
	mov.b64 	%rd361, 32;
	mov.pred 	%p114, 0;
$L__BB0_26:
	mov.pred 	%p1, %p114;
	@%p1 bra 	$L__BB0_57;
	shl.b64 	%rd66, %rd361, 3;
	mov.u64 	%rd368, %rd28;
	mov.u64 	%rd370, %rd13;
	mov.u64 	%rd364, %rd284;
$L__BB0_28:
	shl.b64 	%rd290, %rd361, 2;
	add.s64 	%rd70, %rd370, %rd290;
	add.s64 	%rd71, %rd368, %rd290;
	setp.lt.u64 	%p27, %rd70, %rd26;
	min.u64 	%rd72, %rd70, %rd26;
	selp.b64 	%rd73, %rd71, %rd29, %p27;
	add.s64 	%rd291, %rd72, %rd290;
	add.s64 	%rd292, %rd73, %rd290;
	setp.lt.u64 	%p28, %rd291, %rd26;
	min.u64 	%rd74, %rd291, %rd26;
	selp.b64 	%rd75, %rd292, %rd29, %p28;
	setp.eq.s64 	%p29, %rd370, %rd72;
	setp.eq.s64 	%p30, %rd72, %rd74;
	or.pred  	%p31, %p29, %p30;
	mov.u64 	%rd378, %rd364;
	mov.u64 	%rd367, %rd72;
	mov.u64 	%rd365, %rd73;
	@%p31 bra 	$L__BB0_42;
	mov.u64 	%rd365, %rd73;
	mov.u64 	%rd366, %rd72;
	mov.u64 	%rd367, %rd72;
	mov.u64 	%rd369, %rd370;
	mov.u64 	%rd378, %rd364;
$L__BB0_30:
	ld.global.f32 	%f21, [%rd367];
	ld.global.f32 	%f22, [%rd370];
	setp.geu.f32 	%p32, %f21, %f22;
	@%p32 bra 	$L__BB0_40;
	st.f32 	[%rd378], %f21;
	add.s64 	%rd366, %rd366, 4;
	add.s64 	%rd367, %rd367, 4;
	add.s64 	%rd365, %rd365, 4;
	bra.uni 	$L__BB0_41;
$L__BB0_32:
	add.s64 	%rd353, %rd352, 8;
	and.b64  	%rd43, %rd349, 3;
	setp.eq.s64 	%p16, %rd43, 3;
	mov.u64 	%rd354, %rd350;
	mov.u64 	%rd355, %rd40;
	@%p16 bra 	$L__BB0_36;
	add.s64 	%rd354, %rd350, -4;
	ld.global.f32 	%f137, [%rd351];
	st.global.f32 	[%rd41], %f137;
	setp.eq.s64 	%p17, %rd43, 0;
	mov.u64 	%rd353, %rd41;
	mov.u64 	%rd355, %rd351;
	@%p17 bra 	$L__BB0_36;
	add.s64 	%rd354, %rd350, -8;
	add.s64 	%rd355, %rd351, -4;
	ld.global.f32 	%f138, [%rd351+-4];
	st.global.f32 	[%rd352], %f138;
	setp.eq.s64 	%p18, %rd43, 1;
	mov.u64 	%rd353, %rd352;
	@%p18 bra 	$L__BB0_36;
	add.s64 	%rd354, %rd350, -12;
	add.s64 	%rd355, %rd351, -8;
	add.s64 	%rd353, %rd352, -4;
	ld.global.f32 	%f139, [%rd351+-8];
	st.global.f32 	[%rd352+-4], %f139;
$L__BB0_36:
	setp.lt.u64 	%p19, %rd349, 3;
	@%p19 bra 	$L__BB0_38;
$L__BB0_37:
	ld.global.f32 	%f140, [%rd355+-4];
	st.global.f32 	[%rd353+-4], %f140;
	ld.global.f32 	%f141, [%rd355+-8];
	st.global.f32 	[%rd353+-8], %f141;
	ld.global.f32 	%f142, [%rd355+-12];
	st.global.f32 	[%rd353+-12], %f142;
	add.s64 	%rd354, %rd354, -16;
	add.s64 	%rd57, %rd355, -16;
	add.s64 	%rd58, %rd353, -16;
	ld.global.f32 	%f143, [%rd355+-16];
	st.global.f32 	[%rd353+-16], %f143;
	setp.ne.s64 	%p20, %rd31, %rd354;
	mov.u64 	%rd353, %rd58;
	mov.u64 	%rd355, %rd57;
	@%p20 bra 	$L__BB0_37;
$L__BB0_38:
	st.global.f32 	[%rd348], %f17;
$L__BB0_39:
	add.s64 	%rd350, %rd350, 4;
	setp.eq.s64 	%p23, %rd350, %rd34;
	add.s64 	%rd349, %rd349, 1;
	mov.u64 	%rd351, %rd40;
	mov.u64 	%rd352, %rd41;
	@%p23 bra 	$L__BB0_23;
	bra.uni 	$L__BB0_18;
$L__BB0_40:
	st.f32 	[%rd378], %f22;
	add.s64 	%rd369, %rd369, 4;
	add.s64 	%rd370, %rd370, 4;
	add.s64 	%rd368, %rd368, 4;
$L__BB0_41:
	add.s64 	%rd378, %rd378, 4;
	setp.ne.s64 	%p33, %rd369, %rd72;
	setp.ne.s64 	%p34, %rd366, %rd74;
	and.pred  	%p35, %p33, %p34;
	@%p35 bra 	$L__BB0_30;
$L__BB0_42:
	sub.s64 	%rd101, %rd73, %rd368;
	shr.s64 	%rd102, %rd101, 2;
	setp.lt.s64 	%p36, %rd102, 1;
	@%p36 bra 	$L__BB0_49;
	and.b64  	%rd103, %rd102, 3;
	setp.eq.s64 	%p37, %rd103, 0;
	mov.u64 	%rd383, %rd378;
	mov.u64 	%rd384, %rd370;
	mov.u64 	%rd385, %rd102;
	@%p37 bra 	$L__BB0_47;
	ld.global.f32 	%f144, [%rd370];
	st.f32 	[%rd378], %f144;
	add.s64 	%rd384, %rd370, 4;
	add.s64 	%rd383, %rd378, 4;
	add.s64 	%rd385, %rd102, -1;
	setp.eq.s64 	%p38, %rd103, 1;
	@%p38 bra 	$L__BB0_47;
	ld.global.f32 	%f145, [%rd370+4];
	st.f32 	[%rd378+4], %f145;
	add.s64 	%rd384, %rd370, 8;
	add.s64 	%rd383, %rd378, 8;
	add.s64 	%rd385, %rd102, -2;
	setp.eq.s64 	%p39, %rd103, 2;
	@%p39 bra 	$L__BB0_47;
	ld.global.f32 	%f146, [%rd370+8];
	st.f32 	[%rd378+8], %f146;
	add.s64 	%rd384, %rd370, 12;
	add.s64 	%rd383, %rd378, 12;
	add.s64 	%rd385, %rd102, -3;
$L__BB0_47:
	setp.lt.u64 	%p40, %rd102, 4;
	@%p40 bra 	$L__BB0_49;
$L__BB0_48:
	ld.global.f32 	%f147, [%rd384];
	st.f32 	[%rd383], %f147;
	ld.global.f32 	%f148, [%rd384+4];
	st.f32 	[%rd383+4], %f148;
	ld.global.f32 	%f149, [%rd384+8];
	st.f32 	[%rd383+8], %f149;
	ld.global.f32 	%f150, [%rd384+12];
	st.f32 	[%rd383+12], %f150;
	add.s64 	%rd384, %rd384, 16;
	add.s64 	%rd383, %rd383, 16;
	add.s64 	%rd121, %rd385, -4;
	setp.gt.u64 	%p41, %rd385, 4;
	mov.u64 	%rd385, %rd121;
	@%p41 bra 	$L__BB0_48;
$L__BB0_49:
	add.s64 	%rd122, %rd378, %rd101;
	sub.s64 	%rd293, %rd75, %rd365;
	shr.s64 	%rd123, %rd293, 2;
	setp.lt.s64 	%p42, %rd123, 1;
	@%p42 bra 	$L__BB0_56;
	and.b64  	%rd124, %rd123, 3;
	setp.eq.s64 	%p43, %rd124, 0;
	mov.u64 	%rd389, %rd122;
	mov.u64 	%rd390, %rd367;
	mov.u64 	%rd391, %rd123;
	@%p43 bra 	$L__BB0_54;
	ld.global.f32 	%f151, [%rd367];
	st.f32 	[%rd122], %f151;
	add.s64 	%rd390, %rd367, 4;
	add.s64 	%rd389, %rd122, 4;
	add.s64 	%rd391, %rd123, -1;
	setp.eq.s64 	%p44, %rd124, 1;
	@%p44 bra 	$L__BB0_54;
	ld.global.f32 	%f152, [%rd367+4];
	st.f32 	[%rd122+4], %f152;
	add.s64 	%rd390, %rd367, 8;
	add.s64 	%rd389, %rd122, 8;
	add.s64 	%rd391, %rd123, -2;
	setp.eq.s64 	%p45, %rd124, 2;
	@%p45 bra 	$L__BB0_54;
	ld.global.f32 	%f153, [%rd367+8];
	st.f32 	[%rd122+8], %f153;
	add.s64 	%rd390, %rd367, 12;
	add.s64 	%rd389, %rd122, 12;
	add.s64 	%rd391, %rd123, -3;
$L__BB0_54:
	setp.lt.u64 	%p46, %rd123, 4;
	@%p46 bra 	$L__BB0_56;
$L__BB0_55:
	ld.global.f32 	%f154, [%rd390];
	st.f32 	[%rd389], %f154;
	ld.global.f32 	%f155, [%rd390+4];
	st.f32 	[%rd389+4], %f155;
	ld.global.f32 	%f156, [%rd390+8];
	st.f32 	[%rd389+8], %f156;
	ld.global.f32 	%f157, [%rd390+12];
	st.f32 	[%rd389+12], %f157;
	add.s64 	%rd390, %rd390, 16;
	add.s64 	%rd389, %rd389, 16;
	add.s64 	%rd142, %rd391, -4;
	setp.gt.u64 	%p47, %rd391, 4;
	mov.u64 	%rd391, %rd142;
	@%p47 bra 	$L__BB0_55;
$L__BB0_56:
	shl.b64 	%rd294, %rd361, 2;
	add.s64 	%rd370, %rd70, %rd294;
	add.s64 	%rd368, %rd71, %rd294;
	add.s64 	%rd364, %rd364, %rd66;
	setp.lt.u64 	%p48, %rd370, %rd26;
	@%p48 bra 	$L__BB0_28;
	bra.uni 	$L__BB0_80;
$L__BB0_57:
	setp.gt.s64 	%p49, %rd5, -1;
	@%p49 bra 	$L__BB0_80;
	shl.b64 	%rd146, %rd361, 3;
	mov.u64 	%rd395, %rd13;
	mov.u64 	%rd398, %rd284;
$L__BB0_59:
	shl.b64 	%rd295, %rd361, 2;
	add.s64 	%rd149, %rd398, %rd295;
	sub.s64 	%rd296, %rd149, %rd30;
	setp.lt.s64 	%p50, %rd296, 0;
	selp.b64 	%rd297, %rd149, %rd30, %p50;
	add.s64 	%rd298, %rd297, %rd295;
	sub.s64 	%rd299, %rd298, %rd30;
	setp.lt.s64 	%p51, %rd299, 0;
	selp.b64 	%rd300, %rd298, %rd30, %p51;
	setp.eq.s64 	%p52, %rd398, %rd297;
	setp.eq.s64 	%p53, %rd297, %rd300;
	or.pred  	%p54, %p52, %p53;
	mov.u64 	%rd399, %rd297;
	mov.u64 	%rd404, %rd395;
	@%p54 bra 	$L__BB0_65;
	mov.u64 	%rd404, %rd395;
	mov.u64 	%rd399, %rd297;
$L__BB0_61:
	ld.f32 	%f23, [%rd399];
	ld.f32 	%f24, [%rd398];
	setp.geu.f32 	%p55, %f23, %f24;
	@%p55 bra 	$L__BB0_63;
	st.global.f32 	[%rd404], %f23;
	add.s64 	%rd399, %rd399, 4;
	bra.uni 	$L__BB0_64;
$L__BB0_63:
	st.global.f32 	[%rd404], %f24;
	add.s64 	%rd398, %rd398, 4;
$L__BB0_64:
	add.s64 	%rd404, %rd404, 4;
	setp.ne.s64 	%p56, %rd398, %rd297;
	setp.ne.s64 	%p57, %rd399, %rd300;
	and.pred  	%p58, %p56, %p57;
	@%p58 bra 	$L__BB0_61;
$L__BB0_65:
	sub.s64 	%rd163, %rd297, %rd398;
	shr.s64 	%rd164, %rd163, 2;
	setp.lt.s64 	%p59, %rd164, 1;
	@%p59 bra 	$L__BB0_72;
	and.b64  	%rd165, %rd164, 3;
	setp.eq.s64 	%p60, %rd165, 0;
	mov.u64 	%rd405, %rd404;
	mov.u64 	%rd406, %rd398;
	mov.u64 	%rd407, %rd164;
	@%p60 bra 	$L__BB0_70;
	ld.f32 	%f158, [%rd398];
	st.global.f32 	[%rd404], %f158;
	add.s64 	%rd406, %rd398, 4;
	add.s64 	%rd405, %rd404, 4;
	add.s64 	%rd407, %rd164, -1;
	setp.eq.s64 	%p61, %rd165, 1;
	@%p61 bra 	$L__BB0_70;
	ld.f32 	%f159, [%rd398+4];
	st.global.f32 	[%rd404+4], %f159;
	add.s64 	%rd406, %rd398, 8;
	add.s64 	%rd405, %rd404, 8;
	add.s64 	%rd407, %rd164, -2;
	setp.eq.s64 	%p62, %rd165, 2;
	@%p62 bra 	$L__BB0_70;
	ld.f32 	%f160, [%rd398+8];
	st.global.f32 	[%rd404+8], %f160;
	add.s64 	%rd406, %rd398, 12;
	add.s64 	%rd405, %rd404, 12;
	add.s64 	%rd407, %rd164, -3;
$L__BB0_70:
	setp.lt.u64 	%p63, %rd164, 4;
	@%p63 bra 	$L__BB0_72;
$L__BB0_71:
	ld.f32 	%f161, [%rd406];
	st.global.f32 	[%rd405], %f161;
	ld.f32 	%f162, [%rd406+4];
	st.global.f32 	[%rd405+4], %f162;
	ld.f32 	%f163, [%rd406+8];
	st.global.f32 	[%rd405+8], %f163;
	ld.f32 	%f164, [%rd406+12];
	st.global.f32 	[%rd405+12], %f164;
	add.s64 	%rd406, %rd406, 16;
	add.s64 	%rd405, %rd405, 16;
	add.s64 	%rd183, %rd407, -4;
	setp.gt.u64 	%p64, %rd407, 4;
	mov.u64 	%rd407, %rd183;
	@%p64 bra 	$L__BB0_71;
$L__BB0_72:
	add.s64 	%rd184, %rd404, %rd163;
	sub.s64 	%rd301, %rd300, %rd399;
	shr.s64 	%rd185, %rd301, 2;
	setp.lt.s64 	%p65, %rd185, 1;
	@%p65 bra 	$L__BB0_79;
	and.b64  	%rd186, %rd185, 3;
	setp.eq.s64 	%p66, %rd186, 0;
	mov.u64 	%rd411, %rd184;
	mov.u64 	%rd412, %rd399;
	mov.u64 	%rd413, %rd185;
	@%p66 bra 	$L__BB0_77;
	ld.f32 	%f165, [%rd399];
	st.global.f32 	[%rd184], %f165;
	add.s64 	%rd412, %rd399, 4;
	add.s64 	%rd411, %rd184, 4;
	add.s64 	%rd413, %rd185, -1;
	setp.eq.s64 	%p67, %rd186, 1;
	@%p67 bra 	$L__BB0_77;
	ld.f32 	%f166, [%rd399+4];
	st.global.f32 	[%rd184+4], %f166;
	add.s64 	%rd412, %rd399, 8;
	add.s64 	%rd411, %rd184, 8;
	add.s64 	%rd413, %rd185, -2;
	setp.eq.s64 	%p68, %rd186, 2;
	@%p68 bra 	$L__BB0_77;
	ld.f32 	%f167, [%rd399+8];
	st.global.f32 	[%rd184+8], %f167;
	add.s64 	%rd412, %rd399, 12;
	add.s64 	%rd411, %rd184, 12;
	add.s64 	%rd413, %rd185, -3;
$L__BB0_77:
	setp.lt.u64 	%p69, %rd185, 4;
	@%p69 bra 	$L__BB0_79;
$L__BB0_78:
	ld.f32 	%f168, [%rd412];
	st.global.f32 	[%rd411], %f168;
	ld.f32 	%f169, [%rd412+4];
	st.global.f32 	[%rd411+4], %f169;
	ld.f32 	%f170, [%rd412+8];
	st.global.f32 	[%rd411+8], %f170;
	ld.f32 	%f171, [%rd412+12];
	st.global.f32 	[%rd411+12], %f171;
	add.s64 	%rd412, %rd412, 16;
	add.s64 	%rd411, %rd411, 16;
	add.s64 	%rd204, %rd413, -4;
	setp.gt.u64 	%p70, %rd413, 4;
	mov.u64 	%rd413, %rd204;
	@%p70 bra 	$L__BB0_78;
$L__BB0_79:
	shl.b64 	%rd302, %rd361, 2;
	add.s64 	%rd398, %rd149, %rd302;
	add.s64 	%rd395, %rd395, %rd146;
	sub.s64 	%rd303, %rd398, %rd30;
	setp.lt.s64 	%p71, %rd303, 0;
	@%p71 bra 	$L__BB0_59;
$L__BB0_80:
	shl.b64 	%rd361, %rd361, 1;
	not.pred 	%p114, %p1;
	setp.lt.s64 	%p72, %rd361, %rd240;
	@%p72 bra 	$L__BB0_26;
	@%p1 bra 	$L__BB0_96;
	setp.eq.s64 	%p73, %rd240, 0;
	@%p73 bra 	$L__BB0_98;
	setp.lt.s64 	%p74, %rd240, 1;
	@%p74 bra 	$L__BB0_96;
	mov.b64 	%rd419, 0;
	mov.u64 	%rd420, %rd13;
	mov.u64 	%rd421, %rd284;
$L__BB0_85:
	.pragma "nounroll";
	mov.u64 	%rd209, %rd421;
	mov.u64 	%rd208, %rd420;
	ld.f32 	%f172, [%rd209];
	st.global.f32 	[%rd208], %f172;
	ld.f32 	%f173, [%rd209+4];
	st.global.f32 	[%rd208+4], %f173;
	ld.f32 	%f174, [%rd209+8];
	st.global.f32 	[%rd208+8], %f174;
	ld.f32 	%f175, [%rd209+12];
	st.global.f32 	[%rd208+12], %f175;
	ld.f32 	%f176, [%rd209+16];
	st.global.f32 	[%rd208+16], %f176;
	ld.f32 	%f177, [%rd209+20];
	st.global.f32 	[%rd208+20], %f177;
	ld.f32 	%f178, [%rd209+24];
	st.global.f32 	[%rd208+24], %f178;
	ld.f32 	%f179, [%rd209+28];
	st.global.f32 	[%rd208+28], %f179;
	ld.f32 	%f180, [%rd209+32];
	st.global.f32 	[%rd208+32], %f180;
	ld.f32 	%f181, [%rd209+36];
	st.global.f32 	[%rd208+36], %f181;
	ld.f32 	%f182, [%rd209+40];
	st.global.f32 	[%rd208+40], %f182;
	ld.f32 	%f183, [%rd209+44];
	st.global.f32 	[%rd208+44], %f183;
	ld.f32 	%f184, [%rd209+48];
	st.global.f32 	[%rd208+48], %f184;
	ld.f32 	%f185, [%rd209+52];
	st.global.f32 	[%rd208+52], %f185;
	ld.f32 	%f186, [%rd209+56];
	st.global.f32 	[%rd208+56], %f186;
	ld.f32 	%f187, [%rd209+60];
	st.global.f32 	[%rd208+60], %f187;
	add.s64 	%rd421, %rd209, 64;
	add.s64 	%rd420, %rd208, 64;
	add.s64 	%rd419, %rd419, 16;
	setp.ne.s64 	%p75, %rd419, %rd9;
	@%p75 bra 	$L__BB0_85;
	setp.eq.s64 	%p76, %rd7, 0;
	@%p76 bra 	$L__BB0_96;
	add.s64 	%rd305, %rd7, -1;
	setp.lt.u64 	%p77, %rd305, 7;
	@%p77 bra 	$L__BB0_89;
	ld.f32 	%f188, [%rd209+64];
	st.global.f32 	[%rd208+64], %f188;
	ld.f32 	%f189, [%rd209+68];
	st.global.f32 	[%rd208+68], %f189;
	ld.f32 	%f190, [%rd209+72];
	st.global.f32 	[%rd208+72], %f190;
	ld.f32 	%f191, [%rd209+76];
	st.global.f32 	[%rd208+76], %f191;
	ld.f32 	%f192, [%rd209+80];
	st.global.f32 	[%rd208+80], %f192;
	ld.f32 	%f193, [%rd209+84];
	st.global.f32 	[%rd208+84], %f193;
	ld.f32 	%f194, [%rd209+88];
	st.global.f32 	[%rd208+88], %f194;
	ld.f32 	%f195, [%rd209+92];
	st.global.f32 	[%rd208+92], %f195;
	add.s64 	%rd421, %rd209, 96;
	add.s64 	%rd420, %rd208, 96;
$L__BB0_89:
	setp.eq.s64 	%p78, %rd8, 0;
	@%p78 bra 	$L__BB0_96;
	add.s64 	%rd306, %rd8, -1;
	setp.lt.u64 	%p79, %rd306, 3;
	@%p79 bra 	$L__BB0_92;
	ld.f32 	%f196, [%rd421];
	st.global.f32 	[%rd420], %f196;
	ld.f32 	%f197, [%rd421+4];
	st.global.f32 	[%rd420+4], %f197;
	ld.f32 	%f198, [%rd421+8];
	st.global.f32 	[%rd420+8], %f198;
	ld.f32 	%f199, [%rd421+12];
	st.global.f32 	[%rd420+12], %f199;
	add.s64 	%rd421, %rd421, 16;
	add.s64 	%rd420, %rd420, 16;
$L__BB0_92:
	setp.eq.s64 	%p80, %rd10, 0;
	@%p80 bra 	$L__BB0_96;
	setp.eq.s64 	%p81, %rd10, 1;
	ld.f32 	%f200, [%rd421];
	st.global.f32 	[%rd420], %f200;
	@%p81 bra 	$L__BB0_96;
	setp.eq.s64 	%p82, %rd10, 2;
	ld.f32 	%f201, [%rd421+4];
	st.global.f32 	[%rd420+4], %f201;
	@%p82 bra 	$L__BB0_96;
	ld.f32 	%f202, [%rd421+8];
	st.global.f32 	[%rd420+8], %f202;
$L__BB0_96:
	setp.eq.s64 	%p83, %rd240, 0;
	@%p83 bra 	$L__BB0_98;
	{ // callseq 1, 0
	.param .b64 param0;
	st.param.b64 	[param0], %rd284;
	call.uni 
	free, 
	(
	param0
	);
	} // callseq 1
$L__BB0_98:
	setp.eq.s64 	%p84, %rd240, 0;
	ld.global.f32 	%f269, [%rd13];
	ld.global.f32 	%f204, [%rd26+-4];
	sub.f32 	%f205, %f204, %f269;
	div.rn.f32 	%f26, %f205, 0f42200000;
	mov.f32 	%f268, 0f00000000;
	mov.f32 	%f267, %f268;
	@%p84 bra 	$L__BB0_133;
	setp.eq.s64 	%p85, %rd3, 0;
	mov.f32 	%f267, 0f00000000;
	mov.b64 	%rd425, 0;
	mov.f32 	%f268, %f267;
	@%p85 bra 	$L__BB0_122;
	mov.f32 	%f267, 0f00000000;
	mov.b64 	%rd424, 0;
$L__BB0_101:
	shl.b64 	%rd309, %rd424, 2;
	add.s64 	%rd223, %rd13, %rd309;
	ld.global.f32 	%f209, [%rd223];
	add.f32 	%f270, %f26, %f269;
	setp.gtu.f32 	%p86, %f209, %f270;
	@%p86 bra 	$L__BB0_103;
	add.f32 	%f272, %f267, 0f3F800000;
	mov.f32 	%f270, %f269;
	bra.uni 	$L__BB0_111;
$L__BB0_103:
	div.rn.f32 	%f210, %f267, %f26;
	div.rn.f32 	%f211, %f210, %f1;
	cvt.f64.f32 	%fd2, %f211;
	{
	.reg .b32 %temp; 
	mov.b64 	{%temp, %r91}, %fd2;
	}
	{
	.reg .b32 %temp; 
	mov.b64 	{%r92, %temp}, %fd2;
	}
	setp.gt.s32 	%p87, %r91, 1048575;
	mov.b32 	%r93, -1023;
	mov.f64 	%fd137, %fd2;
	@%p87 bra 	$L__BB0_105;
	mul.f64 	%fd137, %fd2, 0d4350000000000000;
	{
	.reg .b32 %temp; 
	mov.b64 	{%temp, %r91}, %fd137;
	}
	{
	.reg .b32 %temp; 
	mov.b64 	{%r92, %temp}, %fd137;
	}
	mov.b32 	%r93, -1077;
$L__BB0_105:
	add.s32 	%r44, %r91, -1;
	setp.gt.u32 	%p88, %r44, 2146435070;
	@%p88 bra 	$L__BB0_109;
	shr.u32 	%r47, %r91, 20;
	add.s32 	%r94, %r93, %r47;
	and.b32  	%r48, %r91, 1048575;
	or.b32  	%r49, %r48, 1072693248;
	mov.b64 	%fd138, {%r92, %r49};
	setp.lt.u32 	%p90, %r49, 1073127583;
	@%p90 bra 	$L__BB0_108;
	{
	.reg .b32 %temp; 
	mov.b64 	{%r50, %temp}, %fd138;
	}
	{
	.reg .b32 %temp; 
	mov.b64 	{%temp, %r51}, %fd138;
	}
	add.s32 	%r52, %r51, -1048576;
	mov.b64 	%fd138, {%r50, %r52};
	add.s32 	%r94, %r94, 1;
$L__BB0_108:
	add.f64 	%fd30, %fd138, 0dBFF0000000000000;
	add.f64 	%fd31, %fd138, 0d3FF0000000000000;
	rcp.approx.ftz.f64 	%fd32, %fd31;
	neg.f64 	%fd33, %fd31;
	fma.rn.f64 	%fd34, %fd33, %fd32, 0d3FF0000000000000;
	fma.rn.f64 	%fd35, %fd34, %fd34, %fd34;
	fma.rn.f64 	%fd36, %fd35, %fd32, %fd32;
	mul.f64 	%fd37, %fd30, %fd36;
	fma.rn.f64 	%fd38, %fd30, %fd36, %fd37;
	mul.f64 	%fd39, %fd38, %fd38;
	fma.rn.f64 	%fd40, %fd39, 0d3EB1380B3AE80F1E, 0d3ED0EE258B7A8B04;
	fma.rn.f64 	%fd41, %fd40, %fd39, 0d3EF3B2669F02676F;
	fma.rn.f64 	%fd42, %fd41, %fd39, 0d3F1745CBA9AB0956;
	fma.rn.f64 	%fd43, %fd42, %fd39, 0d3F3C71C72D1B5154;
	fma.rn.f64 	%fd44, %fd43, %fd39, 0d3F624924923BE72D;
	fma.rn.f64 	%fd45, %fd44, %fd39, 0d3F8999999999A3C4;
	fma.rn.f64 	%fd46, %fd45, %fd39, 0d3FB5555555555554;
	sub.f64 	%fd47, %fd30, %fd38;
	add.f64 	%fd48, %fd47, %fd47;
	neg.f64 	%fd49, %fd38;
	fma.rn.f64 	%fd50, %fd49, %fd30, %fd48;
	mul.f64 	%fd51, %fd36, %fd50;
	mul.f64 	%fd52, %fd39, %fd46;
	fma.rn.f64 	%fd53, %fd52, %fd38, %fd51;
	xor.b32  	%r53, %r94, -2147483648;
	mov.b32 	%r54, 1127219200;
	mov.b64 	%fd54, {%r53, %r54};
	sub.f64 	%fd55, %fd54, %fd1;
	fma.rn.f64 	%fd56, %fd55, 0d3FE62E42FEFA39EF, %fd38;
	fma.rn.f64 	%fd57, %fd55, 0dBFE62E42FEFA39EF, %fd56;
	sub.f64 	%fd58, %fd57, %fd38;
	sub.f64 	%fd59, %fd53, %fd58;
	fma.rn.f64 	%fd60, %fd55, 0d3C7ABC9E3B39803F, %fd59;
	add.f64 	%fd139, %fd56, %fd60;
	bra.uni 	$L__BB0_110;
$L__BB0_109:
	fma.rn.f64 	%fd29, %fd137, 0d7FF0000000000000, 0d7FF0000000000000;
	{
	.reg .b32 %temp; 
	mov.b64 	{%temp, %r45}, %fd137;
	}
	and.b32  	%r46, %r45, 2147483647;
	setp.eq.s32 	%p89, %r46, 0;
	selp.f64 	%fd139, 0dFFF0000000000000, %fd29, %p89;
$L__BB0_110:
	mul.f64 	%fd61, %fd139, 0d3C7777D0FFDA0D24;
	fma.rn.f64 	%fd62, %fd139, 0d3FF71547652B82FE, %fd61;
	cvt.f64.f32 	%fd63, %f268;
	fma.rn.f64 	%fd64, %fd62, %fd2, %fd63;
	cvt.rn.f32.f64 	%f268, %fd64;
	mov.f32 	%f272, 0f3F800000;
$L__BB0_111:
	ld.global.f32 	%f213, [%rd223+4];
	add.f32 	%f269, %f26, %f270;
	setp.gtu.f32 	%p91, %f213, %f269;
	@%p91 bra 	$L__BB0_113;
	add.f32 	%f267, %f272, 0f3F800000;
	mov.f32 	%f269, %f270;
	bra.uni 	$L__BB0_121;
$L__BB0_113:
	div.rn.f32 	%f214, %f272, %f26;
	div.rn.f32 	%f215, %f214, %f1;
	cvt.f64.f32 	%fd11, %f215;
	{
	.reg .b32 %temp; 
	mov.b64 	{%temp, %r95}, %fd11;
	}
	{
	.reg .b32 %temp; 
	mov.b64 	{%r96, %temp}, %fd11;
	}
	setp.gt.s32 	%p92, %r95, 1048575;
	mov.b32 	%r97, -1023;
	mov.f64 	%fd140, %fd11;
	@%p92 bra 	$L__BB0_115;
	mul.f64 	%fd140, %fd11, 0d4350000000000000;
	{
	.reg .b32 %temp; 
	mov.b64 	{%temp, %r95}, %fd140;
	}
	{
	.reg .b32 %temp; 
	mov.b64 	{%r96, %temp}, %fd140;
	}
	mov.b32 	%r97, -1077;
$L__BB0_115:
	add.s32 	%r57, %r95, -1;
	setp.lt.u32 	%p93, %r57, 2146435071;
	@%p93 bra 	$L__BB0_117;
	fma.rn.f64 	%fd65, %fd140, 0d7FF0000000000000, 0d7FF0000000000000;
	{
	.reg .b32 %temp; 
	mov.b64 	{%temp, %r58}, %fd140;
	}
	and.b32  	%r59, %r58, 2147483647;
	setp.eq.s32 	%p94, %r59, 0;
	selp.f64 	%fd142, 0dFFF0000000000000, %fd65, %p94;
	bra.uni 	$L__BB0_120;
$L__BB0_117:
	shr.u32 	%r60, %r95, 20;
	add.s32 	%r98, %r97, %r60;
	and.b32  	%r61, %r95, 1048575;
	or.b32  	%r62, %r61, 1072693248;
	mov.b64 	%fd141, {%r96, %r62};
	setp.lt.u32 	%p95, %r62, 1073127583;
	@%p95 bra 	$L__BB0_119;
	{
	.reg .b32 %temp; 
	mov.b64 	{%r63, %temp}, %fd141;
	}
	{
	.reg .b32 %temp; 
	mov.b64 	{%temp, %r64}, %fd141;
	}
	add.s32 	%r65, %r64, -1048576;
	mov.b64 	%fd141, {%r63, %r65};
	add.s32 	%r98, %r98, 1;
$L__BB0_119:
	add.f64 	%fd66, %fd141, 0dBFF0000000000000;
	add.f64 	%fd67, %fd141, 0d3FF0000000000000;
	rcp.approx.ftz.f64 	%fd68, %fd67;
	neg.f64 	%fd69, %fd67;
	fma.rn.f64 	%fd70, %fd69, %fd68, 0d3FF0000000000000;
	fma.rn.f64 	%fd71, %fd70, %fd70, %fd70;
	fma.rn.f64 	%fd72, %fd71, %fd68, %fd68;
	mul.f64 	%fd73, %fd66, %fd72;
	fma.rn.f64 	%fd74, %fd66, %fd72, %fd73;
	mul.f64 	%fd75, %fd74, %fd74;
	fma.rn.f64 	%fd76, %fd75, 0d3EB1380B3AE80F1E, 0d3ED0EE258B7A8B04;
	fma.rn.f64 	%fd77, %fd76, %fd75, 0d3EF3B2669F02676F;
	fma.rn.f64 	%fd78, %fd77, %fd75, 0d3F1745CBA9AB0956;
	fma.rn.f64 	%fd79, %fd78, %fd75, 0d3F3C71C72D1B5154;
	fma.rn.f64 	%fd80, %fd79, %fd75, 0d3F624924923BE72D;
	fma.rn.f64 	%fd81, %fd80, %fd75, 0d3F8999999999A3C4;
	fma.rn.f64 	%fd82, %fd81, %fd75, 0d3FB5555555555554;
	sub.f64 	%fd83, %fd66, %fd74;
	add.f64 	%fd84, %fd83, %fd83;
	neg.f64 	%fd85, %fd74;
	fma.rn.f64 	%fd86, %fd85, %fd66, %fd84;
	mul.f64 	%fd87, %fd72, %fd86;
	mul.f64 	%fd88, %fd75, %fd82;
	fma.rn.f64 	%fd89, %fd88, %fd74, %fd87;
	xor.b32  	%r66, %r98, -2147483648;
	mov.b32 	%r67, 1127219200;
	mov.b64 	%fd90, {%r66, %r67};
	sub.f64 	%fd91, %fd90, %fd1;
	fma.rn.f64 	%fd92, %fd91, 0d3FE62E42FEFA39EF, %fd74;
	fma.rn.f64 	%fd93, %fd91, 0dBFE62E42FEFA39EF, %fd92;
	sub.f64 	%fd94, %fd93, %fd74;
	sub.f64 	%fd95, %fd89, %fd94;
	fma.rn.f64 	%fd96, %fd91, 0d3C7ABC9E3B39803F, %fd95;
	add.f64 	%fd142, %fd92, %fd96;
$L__BB0_120:
	mul.f64 	%fd97, %fd142, 0d3C7777D0FFDA0D24;
	fma.rn.f64 	%fd98, %fd142, 0d3FF71547652B82FE, %fd97;
	cvt.f64.f32 	%fd99, %f268;
	fma.rn.f64 	%fd100, %fd98, %fd11, %fd99;
	cvt.rn.f32.f64 	%f268, %fd100;
	mov.f32 	%f267, 0f3F800000;
$L__BB0_121:
	add.s64 	%rd424, %rd424, 2;
	and.b64  	%rd425, %rd240, -2;
	setp.ne.s64 	%p96, %rd424, %rd425;
	@%p96 bra 	$L__BB0_101;
$L__BB0_122:
	and.b64  	%rd310, %rd240, 1;
	setp.eq.b64 	%p97, %rd310, 1;
	not.pred 	%p98, %p97;
	@%p98 bra 	$L__BB0_133;
	shl.b64 	%rd311, %rd425, 2;
	add.s64 	%rd312, %rd13, %rd311;
	ld.global.f32 	%f217, [%rd312];
	add.f32 	%f218, %f26, %f269;
	setp.gtu.f32 	%p99, %f217, %f218;
	@%p99 bra 	$L__BB0_125;
	add.f32 	%f267, %f267, 0f3F800000;
	bra.uni 	$L__BB0_133;
$L__BB0_125:
	div.rn.f32 	%f219, %f267, %f26;
	div.rn.f32 	%f220, %f219, %f1;
	cvt.f64.f32 	%fd20, %f220;
	{
	.reg .b32 %temp; 
	mov.b64 	{%temp, %r99}, %fd20;
	}
	{
	.reg .b32 %temp; 
	mov.b64 	{%r100, %temp}, %fd20;
	}
	setp.gt.s32 	%p100, %r99, 1048575;
	mov.b32 	%r101, -1023;
	mov.f64 	%fd143, %fd20;
	@%p100 bra 	$L__BB0_127;
	mul.f64 	%fd143, %fd20, 0d4350000000000000;
	{
	.reg .b32 %temp; 
	mov.b64 	{%temp, %r99}, %fd143;
	}
	{
	.reg .b32 %temp; 
	mov.b64 	{%r100, %temp}, %fd143;
	}
	mov.b32 	%r101, -1077;
$L__BB0_127:
	add.s32 	%r70, %r99, -1;
	setp.lt.u32 	%p101, %r70, 2146435071;
	@%p101 bra 	$L__BB0_129;
	fma.rn.f64 	%fd101, %fd143, 0d7FF0000000000000, 0d7FF0000000000000;
	{
	.reg .b32 %temp; 
	mov.b64 	{%temp, %r71}, %fd143;
	}
	and.b32  	%r72, %r71, 2147483647;
	setp.eq.s32 	%p102, %r72, 0;
	selp.f64 	%fd145, 0dFFF0000000000000, %fd101, %p102;
	bra.uni 	$L__BB0_132;
$L__BB0_129:
	shr.u32 	%r73, %r99, 20;
	add.s32 	%r102, %r101, %r73;
	and.b32  	%r74, %r99, 1048575;
	or.b32  	%r75, %r74, 1072693248;
	mov.b64 	%fd144, {%r100, %r75};
	setp.lt.u32 	%p103, %r75, 1073127583;
	@%p103 bra 	$L__BB0_131;
	{
	.reg .b32 %temp; 
	mov.b64 	{%r76, %temp}, %fd144;
	}
	{
	.reg .b32 %temp; 
	mov.b64 	{%temp, %r77}, %fd144;
	}
	add.s32 	%r78, %r77, -1048576;
	mov.b64 	%fd144, {%r76, %r78};
	add.s32 	%r102, %r102, 1;
$L__BB0_131:
	add.f64 	%fd102, %fd144, 0dBFF0000000000000;
	add.f64 	%fd103, %fd144, 0d3FF0000000000000;
	rcp.approx.ftz.f64 	%fd104, %fd103;
	neg.f64 	%fd105, %fd103;
	fma.rn.f64 	%fd106, %fd105, %fd104, 0d3FF0000000000000;
	fma.rn.f64 	%fd107, %fd106, %fd106, %fd106;
	fma.rn.f64 	%fd108, %fd107, %fd104, %fd104;
	mul.f64 	%fd109, %fd102, %fd108;
	fma.rn.f64 	%fd110, %fd102, %fd108, %fd109;
	mul.f64 	%fd111, %fd110, %fd110;
	fma.rn.f64 	%fd112, %fd111, 0d3EB1380B3AE80F1E, 0d3ED0EE258B7A8B04;
	fma.rn.f64 	%fd113, %fd112, %fd111, 0d3EF3B2669F02676F;
	fma.rn.f64 	%fd114, %fd113, %fd111, 0d3F1745CBA9AB0956;
	fma.rn.f64 	%fd115, %fd114, %fd111, 0d3F3C71C72D1B5154;
	fma.rn.f64 	%fd116, %fd115, %fd111, 0d3F624924923BE72D;
	fma.rn.f64 	%fd117, %fd116, %fd111, 0d3F8999999999A3C4;
	fma.rn.f64 	%fd118, %fd117, %fd111, 0d3FB5555555555554;
	sub.f64 	%fd119, %fd102, %fd110;
	add.f64 	%fd120, %fd119, %fd119;
	neg.f64 	%fd121, %fd110;
	fma.rn.f64 	%fd122, %fd121, %fd102, %fd120;
	mul.f64 	%fd123, %fd108, %fd122;
	mul.f64 	%fd124, %fd111, %fd118;
	fma.rn.f64 	%fd125, %fd124, %fd110, %fd123;
	xor.b32  	%r79, %r102, -2147483648;
	mov.b32 	%r80, 1127219200;
	mov.b64 	%fd126, {%r79, %r80};
	sub.f64 	%fd127, %fd126, %fd1;
	fma.rn.f64 	%fd128, %fd127, 0d3FE62E42FEFA39EF, %fd110;
	fma.rn.f64 	%fd129, %fd127, 0dBFE62E42FEFA39EF, %fd128;
	sub.f64 	%fd130, %fd129, %fd110;
	sub.f64 	%fd131, %fd125, %fd130;
	fma.rn.f64 	%fd132, %fd127, 0d3C7ABC9E3B39803F, %fd131;
	add.f64 	%fd145, %fd128, %fd132;
$L__BB0_132:
	mul.f64 	%fd133, %fd145, 0d3C7777D0FFDA0D24;
	fma.rn.f64 	%fd134, %fd145, 0d3FF71547652B82FE, %fd133;
	cvt.f64.f32 	%fd135, %f268;
	fma.rn.f64 	%fd136, %fd134, %fd20, %fd135;
	cvt.rn.f32.f64 	%f268, %fd136;
	mov.f32 	%f267, 0f3F800000;
$L__BB0_133:
	ld.param.u64 	%rd338, [_Z10GpuComputePfS_S_S_Pimm_param_2];
	div.rn.f32 	%f223, %f267, %f26;
	div.rn.f32 	%f224, %f223, %f1;
	setp.lt.f32 	%p104, %f224, 0f00800000;
	mul.f32 	%f225, %f224, 0f4B000000;
	selp.f32 	%f226, %f225, %f224, %p104;
	selp.f32 	%f227, 0fC1B80000, 0f00000000, %p104;
	mov.b32 	%r81, %f226;
	add.s32 	%r82, %r81, -1060439283;
	and.b32  	%r83, %r82, -8388608;
	sub.s32 	%r84, %r81, %r83;
	mov.b32 	%f228, %r84;
	cvt.rn.f32.s32 	%f229, %r83;
	fma.rn.f32 	%f230, %f229, 0f34000000, %f227;
	add.f32 	%f231, %f228, 0fBF800000;
	fma.rn.f32 	%f232, %f231, 0f3DC6B27F, 0fBE2C7F30;
	fma.rn.f32 	%f233, %f232, %f231, 0f3E2FCF2A;
	fma.rn.f32 	%f234, %f233, %f231, 0fBE374E43;
	fma.rn.f32 	%f235, %f234, %f231, 0f3E520BF4;
	fma.rn.f32 	%f236, %f235, %f231, 0fBE763C8B;
	fma.rn.f32 	%f237, %f236, %f231, 0f3E93BF99;
	fma.rn.f32 	%f238, %f237, %f231, 0fBEB8AA49;
	fma.rn.f32 	%f239, %f238, %f231, 0f3EF6384A;
	fma.rn.f32 	%f240, %f239, %f231, 0fBF38AA3B;
	mul.f32 	%f241, %f231, %f240;
	mul.f32 	%f242, %f231, %f241;
	fma.rn.f32 	%f243, %f231, 0f3FB8AA3B, %f242;
	add.f32 	%f244, %f230, %f243;
	setp.gt.u32 	%p105, %r81, 2139095039;
	fma.rn.f32 	%f245, %f226, 0f7F800000, 0f7F800000;
	selp.f32 	%f246, %f245, %f244, %p105;
	setp.eq.f32 	%p106, %f226, 0f00000000;
	selp.f32 	%f247, 0fFF800000, %f246, %p106;
	fma.rn.f32 	%f248, %f224, %f247, %f268;
	neg.f32 	%f249, %f248;
	cvta.to.global.u64 	%rd314, %rd338;
	shl.b64 	%rd315, %rd341, 2;
	add.s64 	%rd316, %rd314, %rd315;
	st.global.f32 	[%rd316], %f249;
	mov.f32 	%f283, 0f00000000;
	mov.b64 	%rd426, 0;
$L__BB0_134:
	shl.b64 	%rd317, %rd426, 2;
	add.s64 	%rd318, %rd13, %rd317;
	ld.global.f32 	%f250, [%rd318];
	add.f32 	%f251, %f283, %f250;
	ld.global.f32 	%f252, [%rd318+4];
	add.f32 	%f283, %f251, %f252;
	add.s64 	%rd426, %rd426, 2;
	setp.ne.s64 	%p107, %rd426, 1250;
	@%p107 bra 	$L__BB0_134;
	div.rn.f32 	%f53, %f283, 0f449C4000;
	mov.b64 	%rd427, 0;
$L__BB0_136:
	shl.b64 	%rd320, %rd427, 2;
	add.s64 	%rd321, %rd13, %rd320;
	ld.global.f32 	%f253, [%rd321];
	sub.f32 	%f254, %f253, %f53;
	st.global.f32 	[%rd321], %f254;
	ld.global.f32 	%f255, [%rd321+4];
	sub.f32 	%f256, %f255, %f53;
	st.global.f32 	[%rd321+4], %f256;
	add.s64 	%rd427, %rd427, 2;
	setp.ne.s64 	%p108, %rd427, 1250;
	@%p108 bra 	$L__BB0_136;
	ld.param.u64 	%rd339, [_Z10GpuComputePfS_S_S_Pimm_param_3];
	setp.lt.u64 	%p109, %rd240, 2;
	cvta.to.global.u64 	%rd322, %rd339;
	add.s64 	%rd324, %rd322, %rd315;
	mov.b32 	%r85, 0;
	st.global.u32 	[%rd324], %r85;
	mov.u32 	%r103, %r85;
	@%p109 bra 	$L__BB0_141;
	ld.global.f32 	%f284, [%rd13];
	mov.b16 	%rs5, 0;
	mov.b64 	%rd428, 1;
$L__BB0_139:
	shl.b64 	%rd326, %rd428, 2;
	add.s64 	%rd327, %rd13, %rd326;
	ld.global.f32 	%f56, [%rd327];
	setp.eq.f32 	%p110, %f56, %f284;
	add.s16 	%rs4, %rs5, 1;
	selp.b16 	%rs5, %rs4, 0, %p110;
	setp.eq.s16 	%p111, %rs5, 20;
	mov.b32 	%r103, 1;
	@%p111 bra 	$L__BB0_141;
	add.s64 	%rd428, %rd428, 1;
	setp.ne.s64 	%p112, %rd428, %rd240;
	mov.f32 	%f284, %f56;
	mov.u32 	%r103, %r85;
	@%p112 bra 	$L__BB0_139;
$L__BB0_141:
	ld.param.u64 	%rd340, [_Z10GpuComputePfS_S_S_Pimm_param_4];
	cvta.to.global.u64 	%rd328, %rd340;
	add.s64 	%rd330, %rd328, %rd315;
	st.global.u32 	[%rd330], %r103;
	add.s32 	%r90, %r90, %r3;
	cvt.s64.s32 	%rd341, %r90;
	setp.gt.u64 	%p113, %rd239, %rd341;
	@%p113 bra 	$L__BB0_2;
$L__BB0_142:
	ret;

}
	// .globl	_ZN3cub18CUB_300001_SM_10006detail11EmptyKernelIvEEvv
.visible .entry _ZN3cub18CUB_300001_SM_10006detail11EmptyKernelIvEEvv()
{


	ret;

}


// ===== COMPILED SASS (sm_100) =====

	.target	sm_100

	.elftype	@"ET_EXEC"


//--------------------- .note.nv.tkinfo           --------------------------
	.section	.note.nv.tkinfo,"",@"SHT_NOTE"
	.sectionflags	@"SHF_NOTE_NV_TKINFO"
	.tkinfo
        /*0018*/ 	.word	0x00000002
        /*0030*/ 	.string	""
        /*0030*/ 	.string	"ptxas"
        /*0030*/ 	.string	"Cuda compilation tools, release 13.0, V13.0.88"
        /*0030*/ 	.string	"Build cuda_13.0.r13.0/compiler.36424714_0"
        /*0030*/ 	.string	"-arch sm_100 -m 64 "



//--------------------- .note.nv.cuinfo           --------------------------
	.section	.note.nv.cuinfo,"",@"SHT_NOTE"
	.sectionflags	@"SHF_NOTE_NV_CUINFO"
        /*0018*/ 	.short	0x0002
        /*001a*/ 	.short	0x0064
        /*001c*/ 	.short	0x0082
	.zero		2


//--------------------- .nv.info                  --------------------------
	.section	.nv.info,"",@"SHT_CUDA_INFO"
	.align	4


	//----- nvinfo : EIATTR_REGCOUNT
	.align		4
        /*0000*/ 	.byte	0x04, 0x2f
        /*0002*/ 	.short	(.L_48 - .L_47)
	.align		4
.L_47:
        /*0004*/ 	.word	index@(_Z10GpuComputePfS_S_S_Pimm)
        /*0008*/ 	.word	0x00000038


	//----- nvinfo : EIATTR_FRAME_SIZE
	.align		4
.L_48:
        /*000c*/ 	.byte	0x04, 0x11
        /*000e*/ 	.short	(.L_50 - .L_49)
	.align		4
.L_49:
        /*0010*/ 	.word	index@($__internal_1_$__cuda_sm3x_div_rn_noftz_f32_slowpath)
        /*0014*/ 	.word	0x00000008


	//----- nvinfo : EIATTR_FRAME_SIZE
	.align		4
.L_50:
        /*0018*/ 	.byte	0x04, 0x11
        /*001a*/ 	.short	(.L_52 - .L_51)
	.align		4
.L_51:
        /*001c*/ 	.word	index@($__internal_0_$__cuda_sm20_sqrt_rn_f32_slowpath)
        /*0020*/ 	.word	0x00000008


	//----- nvinfo : EIATTR_FRAME_SIZE
	.align		4
.L_52:
        /*0024*/ 	.byte	0x04, 0x11
        /*0026*/ 	.short	(.L_54 - .L_53)
	.align		4
.L_53:
        /*0028*/ 	.word	index@(_Z10GpuComputePfS_S_S_Pimm)
        /*002c*/ 	.word	0x00000008


	//----- nvinfo : EIATTR_REGCOUNT
	.align		4
.L_54:
        /*0030*/ 	.byte	0x04, 0x2f
        /*0032*/ 	.short	(.L_56 - .L_55)
	.align		4
.L_55:
        /*0034*/ 	.word	index@(_ZN3cub18CUB_300001_SM_10006detail11EmptyKernelIvEEvv)
        /*0038*/ 	.word	0x00000004


	//----- nvinfo : EIATTR_FRAME_SIZE
	.align		4
.L_56:
        /*003c*/ 	.byte	0x04, 0x11
        /*003e*/ 	.short	(.L_58 - .L_57)
	.align		4
.L_57:
        /*0040*/ 	.word	index@(_ZN3cub18CUB_300001_SM_10006detail11EmptyKernelIvEEvv)
        /*0044*/ 	.word	0x00000000


	//----- nvinfo : EIATTR_MIN_STACK_SIZE
	.align		4
.L_58:
        /*0048*/ 	.byte	0x04, 0x12
        /*004a*/ 	.short	(.L_60 - .L_59)
	.align		4
.L_59:
        /*004c*/ 	.word	index@(_ZN3cub18CUB_300001_SM_10006detail11EmptyKernelIvEEvv)
        /*0050*/ 	.word	0x00000000


	//----- nvinfo : EIATTR_MIN_STACK_SIZE
	.align		4
.L_60:
        /*0054*/ 	.byte	0x04, 0x12
        /*0056*/ 	.short	(.L_62 - .L_61)
	.align		4
.L_61:
        /*0058*/ 	.word	index@(_Z10GpuComputePfS_S_S_Pimm)
        /*005c*/ 	.word	0x00000008
.L_62:


//--------------------- .nv.compat                --------------------------
	.section	.nv.compat,"",@"SHT_CUDA_COMPAT_INFO"
	.align	4
        /*0000*/ 	.byte	0x02, 0x09, 0x00, 0x00, 0x02, 0x02, 0x01, 0x00, 0x02, 0x05, 0x05, 0x00, 0x03, 0x07, 0x01, 0x01
        /*0010*/ 	.byte	0x02, 0x03, 0x00, 0x00, 0x02, 0x06, 0x01, 0x00, 0x04, 0x0b, 0x08, 0x00, 0x01, 0x00, 0x00, 0x00
        /*0020*/ 	.byte	0x00, 0x00, 0x00, 0x00


//--------------------- .nv.info._ZN3cub18CUB_300001_SM_10006detail11EmptyKernelIvEEvv --------------------------
	.section	.nv.info._ZN3cub18CUB_300001_SM_10006detail11EmptyKernelIvEEvv,"",@"SHT_CUDA_INFO"
	.sectionflags	@""
	.align	4


	//----- nvinfo : EIATTR_CUDA_API_VERSION
	.align		4
        /*0000*/ 	.byte	0x04, 0x37
        /*0002*/ 	.short	(.L_64 - .L_63)
.L_63:
        /*0004*/ 	.word	0x00000082


	//----- nvinfo : EIATTR_SPARSE_MMA_MASK
	.align		4
.L_64:
        /*0008*/ 	.byte	0x03, 0x50
        /*000a*/ 	.short	0x0000


	//----- nvinfo : EIATTR_MAXREG_COUNT
	.align		4
        /*000c*/ 	.byte	0x03, 0x1b
        /*000e*/ 	.short	0x00ff


	//----- nvinfo : EIATTR_MERCURY_ISA_VERSION
	.align		4
        /*0010*/ 	.byte	0x03, 0x5f
        /*0012*/ 	.short	0x0101


	//----- nvinfo : EIATTR_VRC_CTA_INIT_COUNT
	.align		4
        /*0014*/ 	.byte	0x02, 0x4a
	.zero		1
	.zero		1


	//----- nvinfo : EIATTR_EXIT_INSTR_OFFSETS
	.align		4
        /*0018*/ 	.byte	0x04, 0x1c
        /*001a*/ 	.short	(.L_66 - .L_65)


	//   ....[0]....
.L_65:
        /*001c*/ 	.word	0x00000010


	//----- nvinfo : EIATTR_SW_WAR
	.align		4
.L_66:
        /*0020*/ 	.byte	0x04, 0x36
        /*0022*/ 	.short	(.L_68 - .L_67)
.L_67:
        /*0024*/ 	.word	0x00000008
.L_68:


//--------------------- .nv.info._Z10GpuComputePfS_S_S_Pimm --------------------------
	.section	.nv.info._Z10GpuComputePfS_S_S_Pimm,"",@"SHT_CUDA_INFO"
	.sectionflags	@""
	.align	4


	//----- nvinfo : EIATTR_CUDA_API_VERSION
	.align		4
        /*0000*/ 	.byte	0x04, 0x37
        /*0002*/ 	.short	(.L_70 - .L_69)
.L_69:
        /*0004*/ 	.word	0x00000082


	//----- nvinfo : EIATTR_KPARAM_INFO
	.align		4
.L_70:
        /*0008*/ 	.byte	0x04, 0x17
        /*000a*/ 	.short	(.L_72 - .L_71)
.L_71:
        /*000c*/ 	.word	0x00000000
        /*0010*/ 	.short	0x0006
        /*0012*/ 	.short	0x0030
        /*0014*/ 	.byte	0x00, 0xf0, 0x21, 0x00


	//----- nvinfo : EIATTR_KPARAM_INFO
	.align		4
.L_72:
        /*0018*/ 	.byte	0x04, 0x17
        /*001a*/ 	.short	(.L_74 - .L_73)
.L_73:
        /*001c*/ 	.word	0x00000000
        /*0020*/ 	.short	0x0005
        /*0022*/ 	.short	0x0028
        /*0024*/ 	.byte	0x00, 0xf0, 0x21, 0x00


	//----- nvinfo : EIATTR_KPARAM_INFO
	.align		4
.L_74:
        /*0028*/ 	.byte	0x04, 0x17
        /*002a*/ 	.short	(.L_76 - .L_75)
.L_75:
        /*002c*/ 	.word	0x00000000
        /*0030*/ 	.short	0x0004
        /*0032*/ 	.short	0x0020
        /*0034*/ 	.byte	0x00, 0xf5, 0x21, 0x00


	//----- nvinfo : EIATTR_KPARAM_INFO
	.align		4
.L_76:
        /*0038*/ 	.byte	0x04, 0x17
        /*003a*/ 	.short	(.L_78 - .L_77)
.L_77:
        /*003c*/ 	.word	0x00000000
        /*0040*/ 	.short	0x0003
        /*0042*/ 	.short	0x0018
        /*0044*/ 	.byte	0x00, 0xf5, 0x21, 0x00


	//----- nvinfo : EIATTR_KPARAM_INFO
	.align		4
.L_78:
        /*0048*/ 	.byte	0x04, 0x17
        /*004a*/ 	.short	(.L_80 - .L_79)
.L_79:
        /*004c*/ 	.word	0x00000000
        /*0050*/ 	.short	0x0002
        /*0052*/ 	.short	0x0010
        /*0054*/ 	.byte	0x00, 0xf5, 0x21, 0x00


	//----- nvinfo : EIATTR_KPARAM_INFO
	.align		4
.L_80:
        /*0058*/ 	.byte	0x04, 0x17
        /*005a*/ 	.short	(.L_82 - .L_81)
.L_81:
        /*005c*/ 	.word	0x00000000
        /*0060*/ 	.short	0x0001
        /*0062*/ 	.short	0x0008
        /*0064*/ 	.byte	0x00, 0xf5, 0x21, 0x00


	//----- nvinfo : EIATTR_KPARAM_INFO
	.align		4
.L_82:
        /*0068*/ 	.byte	0x04, 0x17
        /*006a*/ 	.short	(.L_84 - .L_83)
.L_83:
        /*006c*/ 	.word	0x00000000
        /*0070*/ 	.short	0x0000
        /*0072*/ 	.short	0x0000
        /*0074*/ 	.byte	0x00, 0xf5, 0x21, 0x00


	//----- nvinfo : EIATTR_SPARSE_MMA_MASK
	.align		4
.L_84:
        /*0078*/ 	.byte	0x03, 0x50
        /*007a*/ 	.short	0x0000


	//----- nvinfo : EIATTR_MAXREG_COUNT
	.align		4
        /*007c*/ 	.byte	0x03, 0x1b
        /*007e*/ 	.short	0x00ff


	//----- nvinfo : EIATTR_EXTERNS
	.align		4
        /*0080*/ 	.byte	0x04, 0x0f
        /*0082*/ 	.short	(.L_86 - .L_85)


	//   ....[0]....
	.align		4
.L_85:
        /*0084*/ 	.word	index@(vprintf)


	//   ....[1]....
	.align		4
        /*0088*/ 	.word	index@(malloc)


	//   ....[2]....
	.align		4
        /*008c*/ 	.word	index@(free)


	//----- nvinfo : EIATTR_MERCURY_ISA_VERSION
	.align		4
.L_86:
        /*0090*/ 	.byte	0x03, 0x5f
        /*0092*/ 	.short	0x0101


	//----- nvinfo : EIATTR_VRC_CTA_INIT_COUNT
	.align		4
        /*0094*/ 	.byte	0x02, 0x4a
	.zero		1
	.zero		1


	//----- nvinfo : EIATTR_SYSCALL_OFFSETS
	.align		4
        /*0098*/ 	.byte	0x04, 0x46
        /*009a*/ 	.short	(.L_88 - .L_87)


	//   ....[0]....
.L_87:
        /*009c*/ 	.word	0x00001c30


	//   ....[1]....
        /*00a0*/ 	.word	0x00005960


	//   ....[2]....
        /*00a4*/ 	.word	0x00009880


	//   ....[3]....
        /*00a8*/ 	.word	0x00009930


	//----- nvinfo : EIATTR_EXIT_INSTR_OFFSETS
	.align		4
.L_88:
        /*00ac*/ 	.byte	0x04, 0x1c
        /*00ae*/ 	.short	(.L_90 - .L_89)


	//   ....[0]....
.L_89:
        /*00b0*/ 	.word	0x00000100


	//   ....[1]....
        /*00b4*/ 	.word	0x00009830


	//----- nvinfo : EIATTR_CRS_STACK_SIZE
	.align		4
.L_90:
        /*00b8*/ 	.byte	0x04, 0x1e
        /*00ba*/ 	.short	(.L_92 - .L_91)
.L_91:
        /*00bc*/ 	.word	0x00000000


	//----- nvinfo : EIATTR_CBANK_PARAM_SIZE
	.align		4
.L_92:
        /*00c0*/ 	.byte	0x03, 0x19
        /*00c2*/ 	.short	0x0038


	//----- nvinfo : EIATTR_PARAM_CBANK
	.align		4
        /*00c4*/ 	.byte	0x04, 0x0a
        /*00c6*/ 	.short	(.L_94 - .L_93)
	.align		4
.L_93:
        /*00c8*/ 	.word	index@(.nv.constant0._Z10GpuComputePfS_S_S_Pimm)
        /*00cc*/ 	.short	0x0380
        /*00ce*/ 	.short	0x0038


	//----- nvinfo : EIATTR_SW_WAR
	.align		4
.L_94:
        /*00d0*/ 	.byte	0x04, 0x36
        /*00d2*/ 	.short	(.L_96 - .L_95)
.L_95:
        /*00d4*/ 	.word	0x00000008
.L_96:


//--------------------- .nv.callgraph             --------------------------
	.section	.nv.callgraph,"",@"SHT_CUDA_CALLGRAPH"
	.align	4
	.sectionentsize	8
	.align		4
        /*0000*/ 	.word	0x00000000
	.align		4
        /*0004*/ 	.word	0xffffffff
	.align		4
        /*0008*/ 	.word	index@(_Z10GpuComputePfS_S_S_Pimm)
	.align		4
        /*000c*/ 	.word	index@(vprintf)
	.align		4
        /*0010*/ 	.word	index@(_Z10GpuComputePfS_S_S_Pimm)
	.align		4
        /*0014*/ 	.word	index@(free)
	.align		4
        /*0018*/ 	.word	index@(_Z10GpuComputePfS_S_S_Pimm)
	.align		4
        /*001c*/ 	.word	index@(malloc)
	.align		4
        /*0020*/ 	.word	0x00000000
	.align		4
        /*0024*/ 	.word	0xfffffffe
	.align		4
        /*0028*/ 	.word	0x00000000
	.align		4
        /*002c*/ 	.word	0xfffffffd
	.align		4
        /*0030*/ 	.word	0x00000000
	.align		4
        /*0034*/ 	.word	0xfffffffc


//--------------------- .nv.constant4             --------------------------
	.section	.nv.constant4,"a",@progbits
	.align	8
	.align		8
.nv.constant4:
        /*0000*/ 	.dword	_ZN34_INTERNAL_d9cf9d2b_4_k_cu_9bee55ee4cuda3std3__45__cpo5beginE
	.align		8
        /*0008*/ 	.dword	_ZN34_INTERNAL_d9cf9d2b_4_k_cu_9bee55ee4cuda3std3__45__cpo3endE
	.align		8
        /*0010*/ 	.dword	_ZN34_INTERNAL_d9cf9d2b_4_k_cu_9bee55ee4cuda3std3__45__cpo6cbeginE
	.align		8
        /*0018*/ 	.dword	_ZN34_INTERNAL_d9cf9d2b_4_k_cu_9bee55ee4cuda3std3__45__cpo4cendE
	.align		8
        /*0020*/ 	.dword	_ZN34_INTERNAL_d9cf9d2b_4_k_cu_9bee55ee4cuda3std3__45__cpo6rbeginE
	.align		8
        /*0028*/ 	.dword	_ZN34_INTERNAL_d9cf9d2b_4_k_cu_9bee55ee4cuda3std3__45__cpo4rendE
	.align		8
        /*0030*/ 	.dword	_ZN34_INTERNAL_d9cf9d2b_4_k_cu_9bee55ee4cuda3std3__45__cpo7crbeginE
	.align		8
        /*0038*/ 	.dword	_ZN34_INTERNAL_d9cf9d2b_4_k_cu_9bee55ee4cuda3std3__45__cpo5crendE
	.align		8
        /*0040*/ 	.dword	_ZN34_INTERNAL_d9cf9d2b_4_k_cu_9bee55ee4cuda3std3__436_GLOBAL__N__d9cf9d2b_4_k_cu_9bee55ee6ignoreE
	.align		8
        /*0048*/ 	.dword	_ZN34_INTERNAL_d9cf9d2b_4_k_cu_9bee55ee4cuda3std3__419piecewise_constructE
	.align		8
        /*0050*/ 	.dword	_ZN34_INTERNAL_d9cf9d2b_4_k_cu_9bee55ee4cuda3std3__48in_placeE
	.align		8
        /*0058*/ 	.dword	_ZN34_INTERNAL_d9cf9d2b_4_k_cu_9bee55ee4cuda3std3__420unreachable_sentinelE
	.align		8
        /*0060*/ 	.dword	_ZN34_INTERNAL_d9cf9d2b_4_k_cu_9bee55ee4cuda3std3__47nulloptE
	.align		8
        /*0068*/ 	.dword	_ZN34_INTERNAL_d9cf9d2b_4_k_cu_9bee55ee4cuda3std3__48unexpectE
	.align		8
        /*0070*/ 	.dword	_ZN34_INTERNAL_d9cf9d2b_4_k_cu_9bee55ee4cuda3std6ranges3__45__cpo4swapE
	.align		8
        /*0078*/ 	.dword	_ZN34_INTERNAL_d9cf9d2b_4_k_cu_9bee55ee4cuda3std6ranges3__45__cpo9iter_moveE
	.align		8
        /*0080*/ 	.dword	_ZN34_INTERNAL_d9cf9d2b_4_k_cu_9bee55ee4cuda3std6ranges3__45__cpo5beginE
	.align		8
        /*0088*/ 	.dword	_ZN34_INTERNAL_d9cf9d2b_4_k_cu_9bee55ee4cuda3std6ranges3__45__cpo3endE
	.align		8
        /*0090*/ 	.dword	_ZN34_INTERNAL_d9cf9d2b_4_k_cu_9bee55ee4cuda3std6ranges3__45__cpo6cbeginE
	.align		8
        /*0098*/ 	.dword	_ZN34_INTERNAL_d9cf9d2b_4_k_cu_9bee55ee4cuda3std6ranges3__45__cpo4cendE
	.align		8
        /*00a0*/ 	.dword	_ZN34_INTERNAL_d9cf9d2b_4_k_cu_9bee55ee4cuda3std6ranges3__45__cpo7advanceE
	.align		8
        /*00a8*/ 	.dword	_ZN34_INTERNAL_d9cf9d2b_4_k_cu_9bee55ee4cuda3std6ranges3__45__cpo9iter_swapE
	.align		8
        /*00b0*/ 	.dword	_ZN34_INTERNAL_d9cf9d2b_4_k_cu_9bee55ee4cuda3std6ranges3__45__cpo4nextE
	.align		8
        /*00b8*/ 	.dword	_ZN34_INTERNAL_d9cf9d2b_4_k_cu_9bee55ee4cuda3std6ranges3__45__cpo4prevE
	.align		8
        /*00c0*/ 	.dword	_ZN34_INTERNAL_d9cf9d2b_4_k_cu_9bee55ee4cuda3std6ranges3__45__cpo4dataE
	.align		8
        /*00c8*/ 	.dword	_ZN34_INTERNAL_d9cf9d2b_4_k_cu_9bee55ee4cuda3std6ranges3__45__cpo5cdataE
	.align		8
        /*00d0*/ 	.dword	_ZN34_INTERNAL_d9cf9d2b_4_k_cu_9bee55ee4cuda3std6ranges3__45__cpo4sizeE
	.align		8
        /*00d8*/ 	.dword	_ZN34_INTERNAL_d9cf9d2b_4_k_cu_9bee55ee4cuda3std6ranges3__45__cpo5ssizeE
	.align		8
        /*00e0*/ 	.dword	_ZN34_INTERNAL_d9cf9d2b_4_k_cu_9bee55ee4cuda3std6ranges3__45__cpo8distanceE
	.align		8
        /*00e8*/ 	.dword	_ZN34_INTERNAL_d9cf9d2b_4_k_cu_9bee55ee6thrust24THRUST_300001_SM_1000_NS8cuda_cub3parE
	.align		8
        /*00f0*/ 	.dword	_ZN34_INTERNAL_d9cf9d2b_4_k_cu_9bee55ee6thrust24THRUST_300001_SM_1000_NS8cuda_cub10par_nosyncE
	.align		8
        /*00f8*/ 	.dword	_ZN34_INTERNAL_d9cf9d2b_4_k_cu_9bee55ee6thrust24THRUST_300001_SM_1000_NS6system6detail10sequential3seqE
	.align		8
        /*0100*/ 	.dword	_ZN34_INTERNAL_d9cf9d2b_4_k_cu_9bee55ee6thrust24THRUST_300001_SM_1000_NS6system3cpp3parE
	.align		8
        /*0108*/ 	.dword	_ZN34_INTERNAL_d9cf9d2b_4_k_cu_9bee55ee6thrust24THRUST_300001_SM_1000_NS12placeholders2_1E
	.align		8
        /*0110*/ 	.dword	_ZN34_INTERNAL_d9cf9d2b_4_k_cu_9bee55ee6thrust24THRUST_300001_SM_1000_NS12placeholders2_2E
	.align		8
        /*0118*/ 	.dword	_ZN34_INTERNAL_d9cf9d2b_4_k_cu_9bee55ee6thrust24THRUST_300001_SM_1000_NS12placeholders2_3E
	.align		8
        /*0120*/ 	.dword	_ZN34_INTERNAL_d9cf9d2b_4_k_cu_9bee55ee6thrust24THRUST_300001_SM_1000_NS12placeholders2_4E
	.align		8
        /*0128*/ 	.dword	_ZN34_INTERNAL_d9cf9d2b_4_k_cu_9bee55ee6thrust24THRUST_300001_SM_1000_NS12placeholders2_5E
	.align		8
        /*0130*/ 	.dword	_ZN34_INTERNAL_d9cf9d2b_4_k_cu_9bee55ee6thrust24THRUST_300001_SM_1000_NS12placeholders2_6E
	.align		8
        /*0138*/ 	.dword	_ZN34_INTERNAL_d9cf9d2b_4_k_cu_9bee55ee6thrust24THRUST_300001_SM_1000_NS12placeholders2_7E
	.align		8
        /*0140*/ 	.dword	_ZN34_INTERNAL_d9cf9d2b_4_k_cu_9bee55ee6thrust24THRUST_300001_SM_1000_NS12placeholders2_8E
	.align		8
        /*0148*/ 	.dword	_ZN34_INTERNAL_d9cf9d2b_4_k_cu_9bee55ee6thrust24THRUST_300001_SM_1000_NS12placeholders2_9E
	.align		8
        /*0150*/ 	.dword	_ZN34_INTERNAL_d9cf9d2b_4_k_cu_9bee55ee6thrust24THRUST_300001_SM_1000_NS12placeholders3_10E
	.align		8
        /*0158*/ 	.dword	_ZN34_INTERNAL_d9cf9d2b_4_k_cu_9bee55ee6thrust24THRUST_300001_SM_1000_NS3seqE
	.align		8
        /*0160*/ 	.dword	_ZN34_INTERNAL_d9cf9d2b_4_k_cu_9bee55ee6thrust24THRUST_300001_SM_1000_NS6deviceE
	.align		8
        /*0168*/ 	.dword	$str
	.align		8
        /*0170*/ 	.dword	$str$1
	.align		8
        /*0178*/ 	.dword	vprintf
	.align		8
        /*0180*/ 	.dword	malloc
	.align		8
        /*0188*/ 	.dword	free


//--------------------- .text._ZN3cub18CUB_300001_SM_10006detail11EmptyKernelIvEEvv --------------------------
	.section	.text._ZN3cub18CUB_300001_SM_10006detail11EmptyKernelIvEEvv,"ax",@progbits
	.align	128
        .global         _ZN3cub18CUB_300001_SM_10006detail11EmptyKernelIvEEvv
        .type           _ZN3cub18CUB_300001_SM_10006detail11EmptyKernelIvEEvv,@function
        .size           _ZN3cub18CUB_300001_SM_10006detail11EmptyKernelIvEEvv,(.L_x_180 - _ZN3cub18CUB_300001_SM_10006detail11EmptyKernelIvEEvv)
        .other          _ZN3cub18CUB_300001_SM_10006detail11EmptyKernelIvEEvv,@"STO_CUDA_ENTRY STV_DEFAULT"
_ZN3cub18CUB_300001_SM_10006detail11EmptyKernelIvEEvv:
.text._ZN3cub18CUB_300001_SM_10006detail11EmptyKernelIvEEvv:
[----:B------:R-:W-:Y:S01]  /*0000*/  LDC R1, c[0x0][0x37c] ;  /* 0x0000df00ff017b82 */ /* 0x000fe20000000800 */
[----:B------:R-:W-:Y:S05]  /*0010*/  EXIT ;  /* 0x000000000000794d */ /* 0x000fea0003800000 */
.L_x_0:
[----:B------:R-:W-:-:S00]  /*0020*/  BRA `(.L_x_0) ;  /* 0xfffffffc00fc7947 */ /* 0x000fc0000383ffff */
[----:B------:R-:W-:-:S00]  /*0030*/  NOP ;  /* 0x0000000000007918 */ /* 0x000fc00000000000 */
        /* <DEDUP_REMOVED lines=12> */
.L_x_180:


//--------------------- .text._Z10GpuComputePfS_S_S_Pimm --------------------------
	.section	.text._Z10GpuComputePfS_S_S_Pimm,"ax",@progbits
	.align	128
        .global         _Z10GpuComputePfS_S_S_Pimm
        .type           _Z10GpuComputePfS_S_S_Pimm,@function
        .size           _Z10GpuComputePfS_S_S_Pimm,(.L_x_179 - _Z10GpuComputePfS_S_S_Pimm)
        .other          _Z10GpuComputePfS_S_S_Pimm,@"STO_CUDA_ENTRY STV_DEFAULT"
_Z10GpuComputePfS_S_S_Pimm:
.text._Z10GpuComputePfS_S_S_Pimm:
[----:B------:R-:W0:Y:S01]  /*0000*/  LDC R1, c[0x0][0x37c] ;  /* 0x0000df00ff017b82 */ /* 0x000e220000000800 */
[----:B------:R-:W1:Y:S01]  /*0010*/  S2R R17, SR_TID.X ;  /* 0x0000000000117919 */ /* 0x000e620000002100 */
[----:B------:R-:W2:Y:S06]  /*0020*/  LDCU UR39, c[0x0][0x2fc] ;  /* 0x00005f80ff2777ac */ /* 0x000eac0008000800 */
[----:B------:R-:W1:Y:S01]  /*0030*/  S2UR UR4, SR_CTAID.X ;  /* 0x00000000000479c3 */ /* 0x000e620000002500 */
[----:B0-----:R-:W-:Y:S01]  /*0040*/  VIADD R1, R1, 0xfffffff8 ;  /* 0xfffffff801017836 */ /* 0x001fe20000000000 */
[----:B------:R-:W0:Y:S01]  /*0050*/  LDCU UR41, c[0x0][0x360] ;  /* 0x00006c00ff2977ac */ /* 0x000e220008000800 */
[----:B------:R-:W3:Y:S05]  /*0060*/  LDCU.64 UR6, c[0x0][0x3a8] ;  /* 0x00007500ff0677ac */ /* 0x000eea0008000a00 */
[----:B------:R-:W1:Y:S01]  /*0070*/  LDC R0, c[0x0][0x360] ;  /* 0x0000d800ff007b82 */ /* 0x000e620000000800 */
[----:B------:R-:W4:Y:S01]  /*0080*/  LDCU UR38, c[0x0][0x2f8] ;  /* 0x00005f00ff2677ac */ /* 0x000f220008000800 */
[----:B-1----:R-:W-:Y:S01]  /*0090*/  IMAD R17, R0, UR4, R17 ;  /* 0x0000000400117c24 */ /* 0x002fe2000f8e0211 */
[----:B------:R-:W-:-:S04]  /*00a0*/  R2UR UR4, R1 ;  /* 0x00000000010472ca */ /* 0x000fc800000e0000 */
[----:B---3--:R-:W-:Y:S02]  /*00b0*/  ISETP.GE.U32.AND P0, PT, R17, UR6, PT ;  /* 0x0000000611007c0c */ /* 0x008fe4000bf06070 */
[----:B------:R-:W-:-:S04]  /*00c0*/  SHF.R.S32.HI R23, RZ, 0x1f, R17 ;  /* 0x0000001fff177819 */ /* 0x000fc80000011411 */
[----:B------:R-:W-:-:S03]  /*00d0*/  ISETP.GE.U32.AND.EX P0, PT, R23, UR7, PT, P0 ;  /* 0x0000000717007c0c */ /* 0x000fc6000bf06100 */
[----:B----4-:R-:W-:-:S04]  /*00e0*/  UIADD3 UR38, UP0, UPT, UR4, UR38, URZ ;  /* 0x0000002604267290 */ /* 0x010fc8000ff1e0ff */
[----:B--2---:R-:W-:-:S06]  /*00f0*/  UIADD3.X UR39, UPT, UPT, URZ, UR39, URZ, UP0, !UPT ;  /* 0x00000027ff277290 */ /* 0x004fcc00087fe4ff */
[----:B0-----:R-:W-:Y:S06]  /*0100*/  @P0 EXIT ;  /* 0x000000000000094d */ /* 0x001fec0003800000 */
[----:B------:R-:W0:Y:S01]  /*0110*/  LDCU.64 UR6, c[0x0][0x3b0] ;  /* 0x00007600ff0677ac */ /* 0x000e220008000a00 */
[----:B------:R-:W-:Y:S01]  /*0120*/  IMAD.MOV.U32 R22, RZ, RZ, R17 ;  /* 0x000000ffff167224 */ /* 0x000fe200078e0011 */
[----:B------:R-:W1:Y:S01]  /*0130*/  LDCU.64 UR36, c[0x0][0x358] ;  /* 0x00006b00ff2477ac */ /* 0x000e620008000a00 */
[----:B0-----:R-:W-:Y:S02]  /*0140*/  UIADD3 UR4, UPT, UPT, UR6, -0x1, URZ ;  /* 0xffffffff06047890 */ /* 0x001fe4000fffe0ff */
[----:B------:R-:W-:Y:S02]  /*0150*/  USHF.L.U64.HI UR7, UR6, 0x2, UR7 ;  /* 0x0000000206077899 */ /* 0x000fe40008010207 */
[----:B------:R-:W-:Y:S02]  /*0160*/  USHF.L.U32 UR6, UR6, 0x2, URZ ;  /* 0x0000000206067899 */ /* 0x000fe400080006ff */
[----:B------:R-:W-:Y:S02]  /*0170*/  IMAD.U32 R24, RZ, RZ, UR4 ;  /* 0x00000004ff187e24 */ /* 0x000fe4000f8e00ff */
[----:B------:R-:W-:-:S02]  /*0180*/  MOV R16, UR7 ;  /* 0x0000000700107c02 */ /* 0x000fc40008000f00 */
[----:B------:R-:W-:Y:S01]  /*0190*/  IMAD.U32 R2, RZ, RZ, UR6 ;  /* 0x00000006ff027e24 */ /* 0x000fe2000f8e00ff */
[----:B------:R-:W-:Y:S01]  /*01a0*/  R2UR UR40, R24 ;  /* 0x00000000182872ca */ /* 0x000fe200000e0000 */
[----:B------:R-:W0:-:S12]  /*01b0*/  LDCU UR4, c[0x0][0x370] ;  /* 0x00006e00ff0477ac */ /* 0x000e180008000800 */
[----:B------:R-:W-:-:S04]  /*01c0*/  ULOP3.LUT UR40, UR40, 0x7, URZ, 0xc0, !UPT ;  /* 0x0000000728287892 */ /* 0x000fc8000f8ec0ff */
[----:B------:R-:W-:Y:S02]  /*01d0*/  UIADD3 UR40, UP0, UPT, UR40, -0x1, URZ ;  /* 0xffffffff28287890 */ /* 0x000fe4000ff1e0ff */
[----:B0-----:R-:W-:Y:S02]  /*01e0*/  UIMAD UR41, UR41, UR4, URZ ;  /* 0x00000004292972a4 */ /* 0x001fe4000f8e02ff */
[----:B-1----:R-:W-:-:S12]  /*01f0*/  UIADD3.X UR42, UPT, UPT, URZ, -0x1, URZ, UP0, !UPT ;  /* 0xffffffffff2a7890 */ /* 0x002fd800087fe4ff */
.L_x_162:
[----:B0-----:R-:W0:Y:S01]  /*0200*/  LDC.64 R8, c[0x0][0x3b0] ;  /* 0x0000ec00ff087b82 */ /* 0x001e220000000a00 */
[----:B------:R-:W1:Y:S01]  /*0210*/  LDCU.64 UR4, c[0x0][0x380] ;  /* 0x00007000ff0477ac */ /* 0x000e620008000a00 */
[----:B------:R-:W-:Y:S06]  /*0220*/  BSSY.RECONVERGENT B0, `(.L_x_1) ;  /* 0x0000197000007945 */ /* 0x000fec0003800200 */
[----:B------:R-:W2:Y:S01]  /*0230*/  LDC.64 R6, c[0x0][0x3b0] ;  /* 0x0000ec00ff067b82 */ /* 0x000ea20000000a00 */
[----:B0-----:R-:W-:-:S04]  /*0240*/  IADD3 RZ, P0, PT, R8, -0x1, RZ ;  /* 0xffffffff08ff7810 */ /* 0x001fc80007f1e0ff */
[----:B------:R-:W-:Y:S02]  /*0250*/  IADD3.X R9, PT, PT, R9, -0x1, RZ, P0, !PT ;  /* 0xffffffff09097810 */ /* 0x000fe400007fe4ff */
[----:B------:R-:W-:Y:S01]  /*0260*/  ISETP.NE.U32.AND P0, PT, R24, RZ, PT ;  /* 0x000000ff1800720c */ /* 0x000fe20003f05070 */
[-C--:B--2---:R-:W-:Y:S02]  /*0270*/  IMAD R0, R23, R6.reuse, RZ ;  /* 0x0000000617007224 */ /* 0x084fe400078e02ff */
[----:B------:R-:W-:Y:S01]  /*0280*/  IMAD.WIDE.U32 R4, R17, R6, RZ ;  /* 0x0000000611047225 */ /* 0x000fe200078e00ff */
[----:B------:R-:W-:-:S03]  /*0290*/  ISETP.NE.AND.EX P0, PT, R9, RZ, PT, P0 ;  /* 0x000000ff0900720c */ /* 0x000fc60003f05300 */
[----:B------:R-:W-:Y:S02]  /*02a0*/  IMAD R25, R17, R7, R0 ;  /* 0x0000000711197224 */ /* 0x000fe400078e0200 */
[----:B------:R-:W-:Y:S02]  /*02b0*/  HFMA2 R0, -RZ, RZ, 0, 0 ;  /* 0x00000000ff007431 */ /* 0x000fe400000001ff */
[----:B------:R-:W-:Y:S02]  /*02c0*/  IMAD.SHL.U32 R26, R4, 0x4, RZ ;  /* 0x00000004041a7824 */ /* 0x000fe400078e00ff */
[----:B------:R-:W-:-:S03]  /*02d0*/  IMAD.IADD R25, R5, 0x1, R25 ;  /* 0x0000000105197824 */ /* 0x000fc600078e0219 */
[----:B-1----:R-:W-:Y:S02]  /*02e0*/  IADD3 R18, P1, PT, R26, UR4, RZ ;  /* 0x000000041a127c10 */ /* 0x002fe4000ff3e0ff */
[----:B------:R-:W-:-:S04]  /*02f0*/  SHF.L.U64.HI R25, R4, 0x2, R25 ;  /* 0x0000000204197819 */ /* 0x000fc80000010219 */
[----:B------:R-:W-:Y:S01]  /*0300*/  IADD3.X R19, PT, PT, R25, UR5, RZ, P1, !PT ;  /* 0x0000000519137c10 */ /* 0x000fe20008ffe4ff */
[----:B------:R-:W-:Y:S06]  /*0310*/  @!P0 BRA `(.L_x_2) ;  /* 0x00000018001c8947 */ /* 0x000fec0003800000 */
[----:B------:R-:W-:-:S04]  /*0320*/  IADD3 R0, P1, PT, R6, -0x2, RZ ;  /* 0xfffffffe06007810 */ /* 0x000fc80007f3e0ff */
[----:B------:R-:W-:Y:S02]  /*0330*/  ISETP.GE.U32.AND P0, PT, R0, 0x7, PT ;  /* 0x000000070000780c */ /* 0x000fe40003f06070 */
[----:B------:R-:W-:Y:S02]  /*0340*/  IADD3.X R0, PT, PT, R7, -0x1, RZ, P1, !PT ;  /* 0xffffffff07007810 */ /* 0x000fe40000ffe4ff */
[----:B------:R-:W-:Y:S02]  /*0350*/  CS2R R6, SRZ ;  /* 0x0000000000067805 */ /* 0x000fe4000001ff00 */
[----:B------:R-:W-:Y:S01]  /*0360*/  ISETP.GE.U32.AND.EX P0, PT, R0, RZ, PT, P0 ;  /* 0x000000ff0000720c */ /* 0x000fe20003f06100 */
[----:B------:R-:W-:-:S12]  /*0370*/  IMAD.MOV.U32 R0, RZ, RZ, RZ ;  /* 0x000000ffff007224 */ /* 0x000fd800078e00ff */
[----:B------:R-:W-:Y:S05]  /*0380*/  @!P0 BRA `(.L_x_3) ;  /* 0x0000000800ac8947 */ /* 0x000fea0003800000 */
[----:B------:R0:W5:Y:S01]  /*0390*/  LDG.E R12, desc[UR36][R18.64] ;  /* 0x00000024120c7981 */ /* 0x000162000c1e1900 */
[----:B------:R-:W1:Y:S01]  /*03a0*/  LDCU.64 UR4, c[0x0][0x380] ;  /* 0x00007000ff0477ac */ /* 0x000e620008000a00 */
[----:B------:R-:W-:Y:S01]  /*03b0*/  IMAD R0, R16, R17, RZ ;  /* 0x0000001110007224 */ /* 0x000fe200078e02ff */
[----:B------:R-:W-:Y:S01]  /*03c0*/  LOP3.LUT R6, R24, 0xfffffff8, RZ, 0xc0, !PT ;  /* 0xfffffff818067812 */ /* 0x000fe200078ec0ff */
[----:B------:R-:W-:Y:S01]  /*03d0*/  BSSY.RECONVERGENT B1, `(.L_x_3) ;  /* 0x00000a6000017945 */ /* 0x000fe20003800200 */
[----:B------:R-:W-:Y:S02]  /*03e0*/  IMAD.MOV.U32 R7, RZ, RZ, R9 ;  /* 0x000000ffff077224 */ /* 0x000fe400078e0009 */
[-C--:B------:R-:W-:Y:S01]  /*03f0*/  IMAD R3, R23, R2.reuse, R0 ;  /* 0x0000000217037224 */ /* 0x080fe200078e0200 */
[----:B------:R-:W-:Y:S01]  /*0400*/  MOV R0, RZ ;  /* 0x000000ff00007202 */ /* 0x000fe20000000f00 */
[----:B------:R-:W-:Y:S02]  /*0410*/  IMAD.MOV.U32 R8, RZ, RZ, R6 ;  /* 0x000000ffff087224 */ /* 0x000fe400078e0006 */
[----:B-1----:R-:W-:-:S03]  /*0420*/  IMAD.WIDE.U32 R4, R17, R2, UR4 ;  /* 0x0000000411047e25 */ /* 0x002fc6000f8e0002 */
[----:B------:R-:W-:-:S05]  /*0430*/  IADD3 R4, P0, PT, R4, 0x10, RZ ;  /* 0x0000001004047810 */ /* 0x000fca0007f1e0ff */
[----:B0-----:R-:W-:-:S08]  /*0440*/  IMAD.X R5, R5, 0x1, R3, P0 ;  /* 0x0000000105057824 */ /* 0x001fd000000e0603 */
.L_x_28:
[----:B------:R-:W2:Y:S01]  /*0450*/  LDG.E R21, desc[UR36][R4.64+-0xc] ;  /* 0xfffff42404157981 */ /* 0x000ea2000c1e1900 */
[----:B------:R-:W-:Y:S01]  /*0460*/  IADD3 R8, P0, PT, R8, -0x8, RZ ;  /* 0xfffffff808087810 */ /* 0x000fe20007f1e0ff */
[----:B------:R-:W-:Y:S03]  /*0470*/  BSSY.RECONVERGENT B2, `(.L_x_4) ;  /* 0x0000012000027945 */ /* 0x000fe60003800200 */
[----:B------:R-:W-:Y:S02]  /*0480*/  IADD3.X R9, PT, PT, R9, -0x1, RZ, P0, !PT ;  /* 0xffffffff09097810 */ /* 0x000fe400007fe4ff */
[----:B------:R-:W-:-:S04]  /*0490*/  ISETP.NE.U32.AND P0, PT, R8, RZ, PT ;  /* 0x000000ff0800720c */ /* 0x000fc80003f05070 */
[----:B------:R-:W-:Y:S01]  /*04a0*/  ISETP.NE.AND.EX P0, PT, R9, RZ, PT, P0 ;  /* 0x000000ff0900720c */ /* 0x000fe20003f05300 */
[----:B--2--5:R-:W-:-:S04]  /*04b0*/  FADD R12, R21, -R12 ;  /* 0x8000000c150c7221 */ /* 0x024fc80000000000 */
[----:B------:R-:W-:-:S04]  /*04c0*/  FFMA R10, R12, R12, 1 ;  /* 0x3f8000000c0a7423 */ /* 0x000fc8000000000c */
[----:B------:R-:W-:Y:S01]  /*04d0*/  VIADD R3, R10, 0xf3000000 ;  /* 0xf30000000a037836 */ /* 0x000fe20000000000 */
[----:B------:R0:W1:Y:S04]  /*04e0*/  MUFU.RSQ R11, R10 ;  /* 0x0000000a000b7308 */ /* 0x0000680000001400 */
[----:B------:R-:W-:-:S13]  /*04f0*/  ISETP.GT.U32.AND P1, PT, R3, 0x727fffff, PT ;  /* 0x727fffff0300780c */ /* 0x000fda0003f24070 */
[----:B01----:R-:W-:Y:S05]  /*0500*/  @!P1 BRA `(.L_x_5) ;  /* 0x0000000000109947 */ /* 0x003fea0003800000 */
[----:B------:R-:W-:Y:S01]  /*0510*/  IMAD.MOV.U32 R3, RZ, RZ, R10 ;  /* 0x000000ffff037224 */ /* 0x000fe200078e000a */
[----:B------:R-:W-:-:S07]  /*0520*/  MOV R20, 0x540 ;  /* 0x0000054000147802 */ /* 0x000fce0000000f00 */
[----:B------:R-:W-:Y:S05]  /*0530*/  CALL.REL.NOINC `($__internal_0_$__cuda_sm20_sqrt_rn_f32_slowpath) ;  /* 0x0000009400047944 */ /* 0x000fea0003c00000 */
[----:B------:R-:W-:Y:S05]  /*0540*/  BRA `(.L_x_6) ;  /* 0x0000000000107947 */ /* 0x000fea0003800000 */
.L_x_5:
[----:B------:R-:W-:Y:S01]  /*0550*/  FMUL.FTZ R3, R10, R11 ;  /* 0x0000000b0a037220 */ /* 0x000fe20000410000 */
[----:B------:R-:W-:-:S03]  /*0560*/  FMUL.FTZ R11, R11, 0.5 ;  /* 0x3f0000000b0b7820 */ /* 0x000fc60000410000 */
[----:B------:R-:W-:-:S04]  /*0570*/  FFMA R10, -R3, R3, R10 ;  /* 0x00000003030a7223 */ /* 0x000fc8000000010a */
[----:B------:R-:W-:-:S07]  /*0580*/  FFMA R3, R10, R11, R3 ;  /* 0x0000000b0a037223 */ /* 0x000fce0000000003 */
.L_x_6:
[----:B------:R-:W-:Y:S05]  /*0590*/  BSYNC.RECONVERGENT B2 ;  /* 0x0000000000027941 */ /* 0x000fea0003800200 */
.L_x_4:
[----:B------:R-:W2:Y:S01]  /*05a0*/  LDG.E R12, desc[UR36][R4.64+-0x8] ;  /* 0xfffff824040c7981 */ /* 0x000ea2000c1e1900 */
[----:B------:R-:W-:Y:S01]  /*05b0*/  BSSY.RECONVERGENT B2, `(.L_x_7) ;  /* 0x0000011000027945 */ /* 0x000fe20003800200 */
[----:B--2---:R-:W-:Y:S01]  /*05c0*/  FADD R10, -R21, R12 ;  /* 0x0000000c150a7221 */ /* 0x004fe20000000100 */
[----:B------:R-:W-:-:S03]  /*05d0*/  FADD R21, R3, R0 ;  /* 0x0000000003157221 */ /* 0x000fc60000000000 */
[----:B------:R-:W-:-:S04]  /*05e0*/  FFMA R11, R10, R10, 1 ;  /* 0x3f8000000a0b7423 */ /* 0x000fc8000000000a */
[----:B------:R0:W1:Y:S01]  /*05f0*/  MUFU.RSQ R14, R11 ;  /* 0x0000000b000e7308 */ /* 0x0000620000001400 */
[----:B------:R-:W-:-:S04]  /*0600*/  IADD3 R10, PT, PT, R11, -0xd000000, RZ ;  /* 0xf30000000b0a7810 */ /* 0x000fc80007ffe0ff */
[----:B------:R-:W-:-:S13]  /*0610*/  ISETP.GT.U32.AND P1, PT, R10, 0x727fffff, PT ;  /* 0x727fffff0a00780c */ /* 0x000fda0003f24070 */
[----:B01----:R-:W-:Y:S05]  /*0620*/  @!P1 BRA `(.L_x_8) ;  /* 0x0000000000149947 */ /* 0x003fea0003800000 */
[----:B------:R-:W-:Y:S01]  /*0630*/  IMAD.MOV.U32 R3, RZ, RZ, R11 ;  /* 0x000000ffff037224 */ /* 0x000fe200078e000b */
[----:B------:R-:W-:-:S07]  /*0640*/  MOV R20, 0x660 ;  /* 0x0000066000147802 */ /* 0x000fce0000000f00 */
[----:B------:R-:W-:Y:S05]  /*0650*/  CALL.REL.NOINC `($__internal_0_$__cuda_sm20_sqrt_rn_f32_slowpath) ;  /* 0x0000009000bc7944 */ /* 0x000fea0003c00000 */
[----:B------:R-:W-:Y:S01]  /*0660*/  IMAD.MOV.U32 R0, RZ, RZ, R3 ;  /* 0x000000ffff007224 */ /* 0x000fe200078e0003 */
[----:B------:R-:W-:Y:S06]  /*0670*/  BRA `(.L_x_9) ;  /* 0x0000000000107947 */ /* 0x000fec0003800000 */
.L_x_8:
[----:B------:R-:W-:Y:S01]  /*0680*/  FMUL.FTZ R0, R11, R14 ;  /* 0x0000000e0b007220 */ /* 0x000fe20000410000 */
[----:B------:R-:W-:-:S03]  /*0690*/  FMUL.FTZ R10, R14, 0.5 ;  /* 0x3f0000000e0a7820 */ /* 0x000fc60000410000 */
[----:B------:R-:W-:-:S04]  /*06a0*/  FFMA R3, -R0, R0, R11 ;  /* 0x0000000000037223 */ /* 0x000fc8000000010b */
[----:B------:R-:W-:-:S07]  /*06b0*/  FFMA R0, R3, R10, R0 ;  /* 0x0000000a03007223 */ /* 0x000fce0000000000 */
.L_x_9:
[----:B------:R-:W-:Y:S05]  /*06c0*/  BSYNC.RECONVERGENT B2 ;  /* 0x0000000000027941 */ /* 0x000fea0003800200 */
.L_x_7:
[----:B------:R-:W2:Y:S01]  /*06d0*/  LDG.E R27, desc[UR36][R4.64+-0x4] ;  /* 0xfffffc24041b7981 */ /* 0x000ea2000c1e1900 */
[----:B------:R-:W-:Y:S01]  /*06e0*/  BSSY.RECONVERGENT B2, `(.L_x_10) ;  /* 0x0000011000027945 */ /* 0x000fe20003800200 */
[----:B------:R-:W-:Y:S01]  /*06f0*/  FADD R21, R21, R0 ;  /* 0x0000000015157221 */ /* 0x000fe20000000000 */
[----:B--2---:R-:W-:-:S04]  /*0700*/  FADD R3, -R12, R27 ;  /* 0x0000001b0c037221 */ /* 0x004fc80000000100 */
[----:B------:R-:W-:-:S04]  /*0710*/  FFMA R11, R3, R3, 1 ;  /* 0x3f800000030b7423 */ /* 0x000fc80000000003 */
[----:B------:R-:W-:Y:S01]  /*0720*/  VIADD R3, R11, 0xf3000000 ;  /* 0xf30000000b037836 */ /* 0x000fe20000000000 */
[----:B------:R0:W1:Y:S04]  /*0730*/  MUFU.RSQ R10, R11 ;  /* 0x0000000b000a7308 */ /* 0x0000680000001400 */
[----:B------:R-:W-:-:S13]  /*0740*/  ISETP.GT.U32.AND P1, PT, R3, 0x727fffff, PT ;  /* 0x727fffff0300780c */ /* 0x000fda0003f24070 */
[----:B01----:R-:W-:Y:S05]  /*0750*/  @!P1 BRA `(.L_x_11) ;  /* 0x0000000000149947 */ /* 0x003fea0003800000 */
[----:B------:R-:W-:Y:S02]  /*0760*/  MOV R3, R11 ;  /* 0x0000000b00037202 */ /* 0x000fe40000000f00 */
[----:B------:R-:W-:-:S07]  /*0770*/  MOV R20, 0x790 ;  /* 0x0000079000147802 */ /* 0x000fce0000000f00 */
[----:B------:R-:W-:Y:S05]  /*0780*/  CALL.REL.NOINC `($__internal_0_$__cuda_sm20_sqrt_rn_f32_slowpath) ;  /* 0x0000009000707944 */ /* 0x000fea0003c00000 */
[----:B------:R-:W-:Y:S01]  /*0790*/  IMAD.MOV.U32 R0, RZ, RZ, R3 ;  /* 0x000000ffff007224 */ /* 0x000fe200078e0003 */
[----:B------:R-:W-:Y:S06]  /*07a0*/  BRA `(.L_x_12) ;  /* 0x0000000000107947 */ /* 0x000fec0003800000 */
.L_x_11:
[----:B------:R-:W-:Y:S01]  /*07b0*/  FMUL.FTZ R0, R11, R10 ;  /* 0x0000000a0b007220 */ /* 0x000fe20000410000 */
[----:B------:R-:W-:-:S03]  /*07c0*/  FMUL.FTZ R10, R10, 0.5 ;  /* 0x3f0000000a0a7820 */ /* 0x000fc60000410000 */
[----:B------:R-:W-:-:S04]  /*07d0*/  FFMA R3, -R0, R0, R11 ;  /* 0x0000000000037223 */ /* 0x000fc8000000010b */
[----:B------:R-:W-:-:S07]  /*07e0*/  FFMA R0, R3, R10, R0 ;  /* 0x0000000a03007223 */ /* 0x000fce0000000000 */
.L_x_12:
[----:B------:R-:W-:Y:S05]  /*07f0*/  BSYNC.RECONVERGENT B2 ;  /* 0x0000000000027941 */ /* 0x000fea0003800200 */
.L_x_10:
        /* <DEDUP_REMOVED lines=12> */
[----:B------:R-:W-:Y:S01]  /*08c0*/  MOV R0, R3 ;  /* 0x0000000300007202 */ /* 0x000fe20000000f00 */
[----:B------:R-:W-:Y:S06]  /*08d0*/  BRA `(.L_x_15) ;  /* 0x0000000000107947 */ /* 0x000fec0003800000 */
.L_x_14:
[----:B------:R-:W-:Y:S01]  /*08e0*/  FMUL.FTZ R0, R11, R10 ;  /* 0x0000000a0b007220 */ /* 0x000fe20000410000 */
[----:B------:R-:W-:-:S03]  /*08f0*/  FMUL.FTZ R10, R10, 0.5 ;  /* 0x3f0000000a0a7820 */ /* 0x000fc60000410000 */
[----:B------:R-:W-:-:S04]  /*0900*/  FFMA R3, -R0, R0, R11 ;  /* 0x0000000000037223 */ /* 0x000fc8000000010b */
[----:B------:R-:W-:-:S07]  /*0910*/  FFMA R0, R3, R10, R0 ;  /* 0x0000000a03007223 */ /* 0x000fce0000000000 */
.L_x_15:
[----:B------:R-:W-:Y:S05]  /*0920*/  BSYNC.RECONVERGENT B2 ;  /* 0x0000000000027941 */ /* 0x000fea0003800200 */
.L_x_13:
        /* <DEDUP_REMOVED lines=12> */
[----:B------:R-:W-:Y:S01]  /*09f0*/  IMAD.MOV.U32 R0, RZ, RZ, R3 ;  /* 0x000000ffff007224 */ /* 0x000fe200078e0003 */
[----:B------:R-:W-:Y:S06]  /*0a00*/  BRA `(.L_x_18) ;  /* 0x0000000000107947 */ /* 0x000fec0003800000 */
.L_x_17:
[----:B------:R-:W-:Y:S01]  /*0a10*/  FMUL.FTZ R0, R11, R10 ;  /* 0x0000000a0b007220 */ /* 0x000fe20000410000 */
[----:B------:R-:W-:-:S03]  /*0a20*/  FMUL.FTZ R10, R10, 0.5 ;  /* 0x3f0000000a0a7820 */ /* 0x000fc60000410000 */
[----:B------:R-:W-:-:S04]  /*0a30*/  FFMA R3, -R0, R0, R11 ;  /* 0x0000000000037223 */ /* 0x000fc8000000010b */
[----:B------:R-:W-:-:S07]  /*0a40*/  FFMA R0, R3, R10, R0 ;  /* 0x0000000a03007223 */ /* 0x000fce0000000000 */
.L_x_18:
[----:B------:R-:W-:Y:S05]  /*0a50*/  BSYNC.RECONVERGENT B2 ;  /* 0x0000000000027941 */ /* 0x000fea0003800200 */
.L_x_16:
[----:B------:R-:W2:Y:S01]  /*0a60*/  LDG.E R12, desc[UR36][R4.64+0x8] ;  /* 0x00000824040c7981 */ /* 0x000ea2000c1e1900 */
[----:B------:R-:W-:Y:S01]  /*0a70*/  BSSY.RECONVERGENT B2, `(.L_x_19) ;  /* 0x0000011000027945 */ /* 0x000fe20003800200 */
[----:B------:R-:W-:Y:S01]  /*0a80*/  FADD R21, R21, R0 ;  /* 0x0000000015157221 */ /* 0x000fe20000000000 */
[----:B--2---:R-:W-:-:S04]  /*0a90*/  FADD R3, -R27, R12 ;  /* 0x0000000c1b037221 */ /* 0x004fc80000000100 */
        /* <DEDUP_REMOVED lines=10> */
.L_x_20:
[----:B------:R-:W-:Y:S01]  /*0b40*/  FMUL.FTZ R0, R11, R10 ;  /* 0x0000000a0b007220 */ /* 0x000fe20000410000 */
[----:B------:R-:W-:-:S03]  /*0b50*/  FMUL.FTZ R10, R10, 0.5 ;  /* 0x3f0000000a0a7820 */ /* 0x000fc60000410000 */
[----:B------:R-:W-:-:S04]  /*0b60*/  FFMA R3, -R0, R0, R11 ;  /* 0x0000000000037223 */ /* 0x000fc8000000010b */
[----:B------:R-:W-:-:S07]  /*0b70*/  FFMA R0, R3, R10, R0 ;  /* 0x0000000a03007223 */ /* 0x000fce0000000000 */
.L_x_21:
[----:B------:R-:W-:Y:S05]  /*0b80*/  BSYNC.RECONVERGENT B2 ;  /* 0x0000000000027941 */ /* 0x000fea0003800200 */
.L_x_19:
        /* <DEDUP_REMOVED lines=14> */
.L_x_23:
[----:B------:R-:W-:Y:S01]  /*0c70*/  FMUL.FTZ R0, R11, R10 ;  /* 0x0000000a0b007220 */ /* 0x000fe20000410000 */
[----:B------:R-:W-:-:S03]  /*0c80*/  FMUL.FTZ R10, R10, 0.5 ;  /* 0x3f0000000a0a7820 */ /* 0x000fc60000410000 */
[----:B------:R-:W-:-:S04]  /*0c90*/  FFMA R3, -R0, R0, R11 ;  /* 0x0000000000037223 */ /* 0x000fc8000000010b */
[----:B------:R-:W-:-:S07]  /*0ca0*/  FFMA R0, R3, R10, R0 ;  /* 0x0000000a03007223 */ /* 0x000fce0000000000 */
.L_x_24:
[----:B------:R-:W-:Y:S05]  /*0cb0*/  BSYNC.RECONVERGENT B2 ;  /* 0x0000000000027941 */ /* 0x000fea0003800200 */
.L_x_22:
        /* <DEDUP_REMOVED lines=14> */
.L_x_26:
[----:B------:R-:W-:Y:S01]  /*0da0*/  FMUL.FTZ R0, R11, R10 ;  /* 0x0000000a0b007220 */ /* 0x000fe20000410000 */
[----:B------:R-:W-:-:S03]  /*0db0*/  FMUL.FTZ R10, R10, 0.5 ;  /* 0x3f0000000a0a7820 */ /* 0x000fc60000410000 */
[----:B------:R-:W-:-:S04]  /*0dc0*/  FFMA R3, -R0, R0, R11 ;  /* 0x0000000000037223 */ /* 0x000fc8000000010b */
[----:B------:R-:W-:-:S07]  /*0dd0*/  FFMA R0, R3, R10, R0 ;  /* 0x0000000a03007223 */ /* 0x000fce0000000000 */
.L_x_27:
[----:B------:R-:W-:Y:S05]  /*0de0*/  BSYNC.RECONVERGENT B2 ;  /* 0x0000000000027941 */ /* 0x000fea0003800200 */
.L_x_25:
[----:B------:R-:W-:Y:S01]  /*0df0*/  IADD3 R4, P1, PT, R4, 0x20, RZ ;  /* 0x0000002004047810 */ /* 0x000fe20007f3e0ff */
[----:B------:R-:W-:-:S04]  /*0e00*/  FADD R0, R21, R0 ;  /* 0x0000000015007221 */ /* 0x000fc80000000000 */
[----:B------:R-:W-:Y:S01]  /*0e10*/  IMAD.X R5, RZ, RZ, R5, P1 ;  /* 0x000000ffff057224 */ /* 0x000fe200008e0605 */
[----:B------:R-:W-:Y:S07]  /*0e20*/  @P0 BRA `(.L_x_28) ;  /* 0xfffffff400880947 */ /* 0x000fee000383ffff */
[----:B------:R-:W-:Y:S05]  /*0e30*/  BSYNC.RECONVERGENT B1 ;  /* 0x0000000000017941 */ /* 0x000fea0003800200 */
.L_x_3:
[----:B------:R-:W-:-:S13]  /*0e40*/  LOP3.LUT P0, RZ, R24, 0x7, RZ, 0xc0, !PT ;  /* 0x0000000718ff7812 */ /* 0x000fda000780c0ff */
[----:B------:R-:W-:Y:S05]  /*0e50*/  @!P0 BRA `(.L_x_2) ;  /* 0x0000000c004c8947 */ /* 0x000fea0003800000 */
[----:B------:R-:W-:-:S04]  /*0e60*/  UISETP.GE.U32.AND UP0, UPT, UR40, 0x3, UPT ;  /* 0x000000032800788c */ /* 0x000fc8000bf06070 */
[----:B------:R-:W-:-:S09]  /*0e70*/  UISETP.GE.U32.AND.EX UP0, UPT, UR42, URZ, UPT, UP0 ;  /* 0x000000ff2a00728c */ /* 0x000fd2000bf06100 */
[----:B------:R-:W-:Y:S05]  /*0e80*/  BRA.U !UP0, `(.L_x_29) ;  /* 0x0000000508ac7547 */ /* 0x000fea000b800000 */
[C---:B------:R-:W-:Y:S01]  /*0e90*/  IMAD.SHL.U32 R9, R6.reuse, 0x4, RZ ;  /* 0x0000000406097824 */ /* 0x040fe200078e00ff */
[----:B------:R-:W-:-:S04]  /*0ea0*/  SHF.L.U64.HI R5, R6, 0x2, R7 ;  /* 0x0000000206057819 */ /* 0x000fc80000010207 */
[----:B------:R-:W-:-:S04]  /*0eb0*/  IADD3 R13, P0, PT, R9, 0x4, RZ ;  /* 0x00000004090d7810 */ /* 0x000fc80007f1e0ff */
[----:B------:R-:W-:Y:S01]  /*0ec0*/  LOP3.LUT R13, R13, 0xfffffffc, RZ, 0xc0, !PT ;  /* 0xfffffffc0d0d7812 */ /* 0x000fe200078ec0ff */
[----:B------:R-:W-:Y:S01]  /*0ed0*/  IMAD.X R3, RZ, RZ, R5, P0 ;  /* 0x000000ffff037224 */ /* 0x000fe200000e0605 */
[-C--:B------:R-:W-:Y:S02]  /*0ee0*/  IADD3 R10, P0, PT, R9, R18.reuse, RZ ;  /* 0x00000012090a7210 */ /* 0x080fe40007f1e0ff */
[----:B------:R-:W-:Y:S02]  /*0ef0*/  IADD3 R12, P1, PT, R13, R18, RZ ;  /* 0x000000120d0c7210 */ /* 0x000fe40007f3e0ff */
[----:B------:R-:W-:Y:S02]  /*0f00*/  LOP3.LUT R3, R3, 0x3, RZ, 0xc0, !PT ;  /* 0x0000000303037812 */ /* 0x000fe400078ec0ff */
[----:B------:R-:W-:-:S03]  /*0f10*/  IADD3.X R11, PT, PT, R5, R19, RZ, P0, !PT ;  /* 0x00000013050b7210 */ /* 0x000fc600007fe4ff */
[----:B------:R-:W-:Y:S02]  /*0f20*/  IMAD.X R13, R3, 0x1, R19, P1 ;  /* 0x00000001030d7824 */ /* 0x000fe400008e0613 */
[----:B------:R-:W2:Y:S04]  /*0f30*/  LDG.E R10, desc[UR36][R10.64] ;  /* 0x000000240a0a7981 */ /* 0x000ea8000c1e1900 */
[----:B------:R-:W2:Y:S01]  /*0f40*/  LDG.E R21, desc[UR36][R12.64] ;  /* 0x000000240c157981 */ /* 0x000ea2000c1e1900 */
[----:B------:R-:W-:Y:S01]  /*0f50*/  BSSY.RECONVERGENT B1, `(.L_x_30) ;  /* 0x000000f000017945 */ /* 0x000fe20003800200 */
        /* <DEDUP_REMOVED lines=10> */
.L_x_31:
[----:B------:R-:W-:Y:S01]  /*1000*/  FMUL.FTZ R3, R4, R15 ;  /* 0x0000000f04037220 */ /* 0x000fe20000410000 */
[----:B------:R-:W-:-:S03]  /*1010*/  FMUL.FTZ R8, R15, 0.5 ;  /* 0x3f0000000f087820 */ /* 0x000fc60000410000 */
[----:B------:R-:W-:-:S04]  /*1020*/  FFMA R4, -R3, R3, R4 ;  /* 0x0000000303047223 */ /* 0x000fc80000000104 */
[----:B------:R-:W-:-:S07]  /*1030*/  FFMA R3, R4, R8, R3 ;  /* 0x0000000804037223 */ /* 0x000fce0000000003 */
.L_x_32:
[----:B------:R-:W-:Y:S05]  /*1040*/  BSYNC.RECONVERGENT B1 ;  /* 0x0000000000017941 */ /* 0x000fea0003800200 */
.L_x_30:
[----:B------:R-:W-:-:S04]  /*1050*/  IADD3 R11, P0, PT, R9, 0x8, RZ ;  /* 0x00000008090b7810 */ /* 0x000fc80007f1e0ff */
[----:B------:R-:W-:Y:S02]  /*1060*/  LOP3.LUT R11, R11, 0xfffffffc, RZ, 0xc0, !PT ;  /* 0xfffffffc0b0b7812 */ /* 0x000fe400078ec0ff */
[----:B------:R-:W-:Y:S02]  /*1070*/  IADD3.X R4, PT, PT, RZ, R5, RZ, P0, !PT ;  /* 0x00000005ff047210 */ /* 0x000fe400007fe4ff */
[----:B------:R-:W-:Y:S02]  /*1080*/  IADD3 R10, P0, PT, R11, R18, RZ ;  /* 0x000000120b0a7210 */ /* 0x000fe40007f1e0ff */
[----:B------:R-:W-:-:S05]  /*1090*/  LOP3.LUT R11, R4, 0x3, RZ, 0xc0, !PT ;  /* 0x00000003040b7812 */ /* 0x000fca00078ec0ff */
[----:B------:R-:W-:-:S05]  /*10a0*/  IMAD.X R11, R11, 0x1, R19, P0 ;  /* 0x000000010b0b7824 */ /* 0x000fca00000e0613 */
[----:B------:R-:W2:Y:S01]  /*10b0*/  LDG.E R8, desc[UR36][R10.64] ;  /* 0x000000240a087981 */ /* 0x000ea2000c1e1900 */
[----:B------:R-:W-:Y:S01]  /*10c0*/  BSSY.RECONVERGENT B1, `(.L_x_33) ;  /* 0x0000011000017945 */ /* 0x000fe20003800200 */
[----:B--2---:R-:W-:Y:S01]  /*10d0*/  FADD R4, -R21, R8 ;  /* 0x0000000815047221 */ /* 0x004fe20000000100 */
[----:B------:R-:W-:-:S03]  /*10e0*/  FADD R21, R0, R3 ;  /* 0x0000000300157221 */ /* 0x000fc60000000000 */
        /* <DEDUP_REMOVED lines=10> */
.L_x_34:
[----:B------:R-:W-:Y:S01]  /*1190*/  FMUL.FTZ R0, R13, R12 ;  /* 0x0000000c0d007220 */ /* 0x000fe20000410000 */
[----:B------:R-:W-:-:S03]  /*11a0*/  FMUL.FTZ R4, R12, 0.5 ;  /* 0x3f0000000c047820 */ /* 0x000fc60000410000 */
[----:B------:R-:W-:-:S04]  /*11b0*/  FFMA R3, -R0, R0, R13 ;  /* 0x0000000000037223 */ /* 0x000fc8000000010d */
[----:B------:R-:W-:-:S07]  /*11c0*/  FFMA R0, R3, R4, R0 ;  /* 0x0000000403007223 */ /* 0x000fce0000000000 */
.L_x_35:
[----:B------:R-:W-:Y:S05]  /*11d0*/  BSYNC.RECONVERGENT B1 ;  /* 0x0000000000017941 */ /* 0x000fea0003800200 */
.L_x_33:
[----:B------:R-:W-:-:S05]  /*11e0*/  IADD3 R9, P0, PT, R9, 0xc, RZ ;  /* 0x0000000c09097810 */ /* 0x000fca0007f1e0ff */
[----:B------:R-:W-:Y:S01]  /*11f0*/  IMAD.X R3, RZ, RZ, R5, P0 ;  /* 0x000000ffff037224 */ /* 0x000fe200000e0605 */
[----:B------:R-:W-:-:S04]  /*1200*/  LOP3.LUT R5, R9, 0xfffffffc, RZ, 0xc0, !PT ;  /* 0xfffffffc09057812 */ /* 0x000fc800078ec0ff */
[----:B------:R-:W-:Y:S02]  /*1210*/  LOP3.LUT R3, R3, 0x3, RZ, 0xc0, !PT ;  /* 0x0000000303037812 */ /* 0x000fe400078ec0ff */
[----:B------:R-:W-:-:S05]  /*1220*/  IADD3 R4, P0, PT, R5, R18, RZ ;  /* 0x0000001205047210 */ /* 0x000fca0007f1e0ff */
[----:B------:R-:W-:-:S05]  /*1230*/  IMAD.X R5, R3, 0x1, R19, P0 ;  /* 0x0000000103057824 */ /* 0x000fca00000e0613 */
        /* <DEDUP_REMOVED lines=14> */
.L_x_37:
[----:B------:R-:W-:Y:S01]  /*1320*/  FMUL.FTZ R0, R11, R8 ;  /* 0x000000080b007220 */ /* 0x000fe20000410000 */
[----:B------:R-:W-:-:S03]  /*1330*/  FMUL.FTZ R4, R8, 0.5 ;  /* 0x3f00000008047820 */ /* 0x000fc60000410000 */
[----:B------:R-:W-:-:S04]  /*1340*/  FFMA R3, -R0, R0, R11 ;  /* 0x0000000000037223 */ /* 0x000fc8000000010b */
[----:B------:R-:W-:-:S07]  /*1350*/  FFMA R0, R3, R4, R0 ;  /* 0x0000000403007223 */ /* 0x000fce0000000000 */
.L_x_38:
[----:B------:R-:W-:Y:S05]  /*1360*/  BSYNC.RECONVERGENT B1 ;  /* 0x0000000000017941 */ /* 0x000fea0003800200 */
.L_x_36:
[----:B------:R-:W-:-:S05]  /*1370*/  IADD3 R6, P0, PT, R6, 0x4, RZ ;  /* 0x0000000406067810 */ /* 0x000fca0007f1e0ff */
[----:B------:R-:W-:Y:S02]  /*1380*/  IMAD.X R3, RZ, RZ, R7, P0 ;  /* 0x000000ffff037224 */ /* 0x000fe400000e0607 */
[----:B------:R-:W-:-:S03]  /*1390*/  IMAD.SHL.U32 R5, R6, 0x4, RZ ;  /* 0x0000000406057824 */ /* 0x000fc600078e00ff */
[----:B------:R-:W-:Y:S02]  /*13a0*/  SHF.L.U64.HI R3, R6, 0x2, R3 ;  /* 0x0000000206037819 */ /* 0x000fe40000010203 */
[----:B------:R-:W-:Y:S02]  /*13b0*/  LOP3.LUT R5, R5, 0xfffffffc, RZ, 0xc0, !PT ;  /* 0xfffffffc05057812 */ /* 0x000fe400078ec0ff */
[----:B------:R-:W-:Y:S02]  /*13c0*/  LOP3.LUT R3, R3, 0x3, RZ, 0xc0, !PT ;  /* 0x0000000303037812 */ /* 0x000fe400078ec0ff */
[----:B------:R-:W-:-:S04]  /*13d0*/  IADD3 R4, P0, PT, R5, R18, RZ ;  /* 0x0000001205047210 */ /* 0x000fc80007f1e0ff */
[----:B------:R-:W-:-:S05]  /*13e0*/  IADD3.X R5, PT, PT, R3, R19, RZ, P0, !PT ;  /* 0x0000001303057210 */ /* 0x000fca00007fe4ff */
[----:B------:R-:W2:Y:S01]  /*13f0*/  LDG.E R4, desc[UR36][R4.64] ;  /* 0x0000002404047981 */ /* 0x000ea2000c1e1900 */
[----:B------:R-:W-:Y:S01]  /*1400*/  BSSY.RECONVERGENT B1, `(.L_x_39) ;  /* 0x0000012000017945 */ /* 0x000fe20003800200 */
[----:B------:R-:W-:Y:S01]  /*1410*/  FADD R21, R21, R0 ;  /* 0x0000000015157221 */ /* 0x000fe20000000000 */
[----:B------:R-:W-:Y:S02]  /*1420*/  IMAD.MOV.U32 R7, RZ, RZ, RZ ;  /* 0x000000ffff077224 */ /* 0x000fe400078e00ff */
        /* <DEDUP_REMOVED lines=11> */
.L_x_40:
[----:B------:R-:W-:Y:S01]  /*14e0*/  FMUL.FTZ R0, R9, R8 ;  /* 0x0000000809007220 */ /* 0x000fe20000410000 */
[----:B------:R-:W-:-:S03]  /*14f0*/  FMUL.FTZ R4, R8, 0.5 ;  /* 0x3f00000008047820 */ /* 0x000fc60000410000 */
[----:B------:R-:W-:-:S04]  /*1500*/  FFMA R3, -R0, R0, R9 ;  /* 0x0000000000037223 */ /* 0x000fc80000000109 */
[----:B------:R-:W-:-:S07]  /*1510*/  FFMA R0, R3, R4, R0 ;  /* 0x0000000403007223 */ /* 0x000fce0000000000 */
.L_x_41:
[----:B------:R-:W-:Y:S05]  /*1520*/  BSYNC.RECONVERGENT B1 ;  /* 0x0000000000017941 */ /* 0x000fea0003800200 */
.L_x_39:
[----:B------:R-:W-:-:S07]  /*1530*/  FADD R0, R21, R0 ;  /* 0x0000000015007221 */ /* 0x000fce0000000000 */
.L_x_29:
[----:B------:R-:W0:Y:S02]  /*1540*/  LDCU UR4, c[0x0][0x3b0] ;  /* 0x00007600ff0477ac */ /* 0x000e240008000800 */
[----:B0-----:R-:W-:-:S06]  /*1550*/  UIADD3 UR4, UPT, UPT, UR4, -0x1, URZ ;  /* 0xffffffff04047890 */ /* 0x001fcc000fffe0ff */
[----:B------:R-:W-:-:S05]  /*1560*/  IMAD.U32 R24, RZ, RZ, UR4 ;  /* 0x00000004ff187e24 */ /* 0x000fca000f8e00ff */
[----:B------:R-:W-:-:S04]  /*1570*/  LOP3.LUT R3, R24, 0x3, RZ, 0xc0, !PT ;  /* 0x0000000318037812 */ /* 0x000fc800078ec0ff */
[----:B------:R-:W-:-:S04]  /*1580*/  ISETP.NE.U32.AND P0, PT, R3, RZ, PT ;  /* 0x000000ff0300720c */ /* 0x000fc80003f05070 */
[----:B------:R-:W-:-:S13]  /*1590*/  ISETP.NE.AND.EX P0, PT, RZ, RZ, PT, P0 ;  /* 0x000000ffff00720c */ /* 0x000fda0003f05300 */
[----:B------:R-:W-:Y:S05]  /*15a0*/  @!P0 BRA `(.L_x_2) ;  /* 0x0000000400788947 */ /* 0x000fea0003800000 */
[----:B------:R-:W-:-:S04]  /*15b0*/  ISETP.NE.U32.AND P0, PT, R3, 0x1, PT ;  /* 0x000000010300780c */ /* 0x000fc80003f05070 */
[----:B------:R-:W-:-:S13]  /*15c0*/  ISETP.NE.AND.EX P0, PT, RZ, RZ, PT, P0 ;  /* 0x000000ffff00720c */ /* 0x000fda0003f05300 */
[----:B------:R-:W-:Y:S05]  /*15d0*/  @!P0 BRA `(.L_x_42) ;  /* 0x0000000000e48947 */ /* 0x000fea0003800000 */
[C---:B------:R-:W-:Y:S01]  /*15e0*/  IMAD.SHL.U32 R11, R6.reuse, 0x4, RZ ;  /* 0x00000004060b7824 */ /* 0x040fe200078e00ff */
[----:B------:R-:W-:-:S04]  /*15f0*/  SHF.L.U64.HI R5, R6, 0x2, R7 ;  /* 0x0000000206057819 */ /* 0x000fc80000010207 */
[----:B------:R-:W-:-:S04]  /*1600*/  IADD3 R9, P0, PT, R11, 0x4, RZ ;  /* 0x000000040b097810 */ /* 0x000fc80007f1e0ff */
[----:B------:R-:W-:Y:S01]  /*1610*/  LOP3.LUT R9, R9, 0xfffffffc, RZ, 0xc0, !PT ;  /* 0xfffffffc09097812 */ /* 0x000fe200078ec0ff */
[----:B------:R-:W-:Y:S01]  /*1620*/  IMAD.X R3, RZ, RZ, R5, P0 ;  /* 0x000000ffff037224 */ /* 0x000fe200000e0605 */
[----:B------:R-:W-:Y:S02]  /*1630*/  IADD3 R4, P0, PT, R18, R11, RZ ;  /* 0x0000000b12047210 */ /* 0x000fe40007f1e0ff */
        /* <DEDUP_REMOVED lines=17> */
.L_x_44:
[----:B------:R-:W-:Y:S01]  /*1750*/  FMUL.FTZ R3, R10, R11 ;  /* 0x0000000b0a037220 */ /* 0x000fe20000410000 */
[----:B------:R-:W-:-:S03]  /*1760*/  FMUL.FTZ R5, R11, 0.5 ;  /* 0x3f0000000b057820 */ /* 0x000fc60000410000 */
[----:B------:R-:W-:-:S04]  /*1770*/  FFMA R4, -R3, R3, R10 ;  /* 0x0000000303047223 */ /* 0x000fc8000000010a */
[----:B------:R-:W-:-:S07]  /*1780*/  FFMA R3, R4, R5, R3 ;  /* 0x0000000504037223 */ /* 0x000fce0000000003 */
.L_x_45:
[----:B------:R-:W-:Y:S05]  /*1790*/  BSYNC.RECONVERGENT B1 ;  /* 0x0000000000017941 */ /* 0x000fea0003800200 */
.L_x_43:
[----:B------:R-:W-:-:S04]  /*17a0*/  IADD3 R6, P0, PT, R6, 0x2, RZ ;  /* 0x0000000206067810 */ /* 0x000fc80007f1e0ff */
[----:B------:R-:W-:Y:S01]  /*17b0*/  IADD3.X R7, PT, PT, RZ, R7, RZ, P0, !PT ;  /* 0x00000007ff077210 */ /* 0x000fe200007fe4ff */
[----:B------:R-:W-:-:S03]  /*17c0*/  IMAD.SHL.U32 R5, R6, 0x4, RZ ;  /* 0x0000000406057824 */ /* 0x000fc600078e00ff */
[----:B------:R-:W-:Y:S02]  /*17d0*/  SHF.L.U64.HI R7, R6, 0x2, R7 ;  /* 0x0000000206077819 */ /* 0x000fe40000010207 */
[----:B------:R-:W-:Y:S02]  /*17e0*/  LOP3.LUT R5, R5, 0xfffffffc, RZ, 0xc0, !PT ;  /* 0xfffffffc05057812 */ /* 0x000fe400078ec0ff */
[----:B------:R-:W-:Y:S02]  /*17f0*/  LOP3.LUT R7, R7, 0x3, RZ, 0xc0, !PT ;  /* 0x0000000307077812 */ /* 0x000fe400078ec0ff */
[----:B------:R-:W-:-:S05]  /*1800*/  IADD3 R4, P0, PT, R5, R18, RZ ;  /* 0x0000001205047210 */ /* 0x000fca0007f1e0ff */
        /* <DEDUP_REMOVED lines=8> */
[----:B------:R-:W-:Y:S01]  /*1890*/  ISETP.GT.U32.AND P0, PT, R7, 0x727fffff, PT ;  /* 0x727fffff0700780c */ /* 0x000fe20003f04070 */
[----:B------:R-:W-:-:S12]  /*18a0*/  HFMA2 R7, -RZ, RZ, 0, 0 ;  /* 0x00000000ff077431 */ /* 0x000fd800000001ff */
[----:B01----:R-:W-:Y:S05]  /*18b0*/  @!P0 BRA `(.L_x_47) ;  /* 0x0000000000148947 */ /* 0x003fea0003800000 */
[----:B------:R-:W-:Y:S01]  /*18c0*/  IMAD.MOV.U32 R3, RZ, RZ, R11 ;  /* 0x000000ffff037224 */ /* 0x000fe200078e000b */
[----:B------:R-:W-:-:S07]  /*18d0*/  MOV R20, 0x18f0 ;  /* 0x000018f000147802 */ /* 0x000fce0000000f00 */
[----:B------:R-:W-:Y:S05]  /*18e0*/  CALL.REL.NOINC `($__internal_0_$__cuda_sm20_sqrt_rn_f32_slowpath) ;  /* 0x0000008000187944 */ /* 0x000fea0003c00000 */
[----:B------:R-:W-:Y:S01]  /*18f0*/  IMAD.MOV.U32 R0, RZ, RZ, R3 ;  /* 0x000000ffff007224 */ /* 0x000fe200078e0003 */
[----:B------:R-:W-:Y:S06]  /*1900*/  BRA `(.L_x_48) ;  /* 0x0000000000107947 */ /* 0x000fec0003800000 */
.L_x_47:
[----:B------:R-:W-:Y:S01]  /*1910*/  FMUL.FTZ R0, R11, R8 ;  /* 0x000000080b007220 */ /* 0x000fe20000410000 */
[----:B------:R-:W-:-:S03]  /*1920*/  FMUL.FTZ R4, R8, 0.5 ;  /* 0x3f00000008047820 */ /* 0x000fc60000410000 */
[----:B------:R-:W-:-:S04]  /*1930*/  FFMA R3, -R0, R0, R11 ;  /* 0x0000000000037223 */ /* 0x000fc8000000010b */
[----:B------:R-:W-:-:S07]  /*1940*/  FFMA R0, R3, R4, R0 ;  /* 0x0000000403007223 */ /* 0x000fce0000000000 */
.L_x_48:
[----:B------:R-:W-:Y:S05]  /*1950*/  BSYNC.RECONVERGENT B1 ;  /* 0x0000000000017941 */ /* 0x000fea0003800200 */
.L_x_46:
[----:B------:R-:W-:-:S07]  /*1960*/  FADD R0, R9, R0 ;  /* 0x0000000009007221 */ /* 0x000fce0000000000 */
.L_x_42:
[----:B------:R-:W0:Y:S02]  /*1970*/  LDCU UR4, c[0x0][0x3b0] ;  /* 0x00007600ff0477ac */ /* 0x000e240008000800 */
[----:B0-----:R-:W-:-:S04]  /*1980*/  ULOP3.LUT UR4, UR4, 0x1, URZ, 0xc0, !UPT ;  /* 0x0000000104047892 */ /* 0x001fc8000f8ec0ff */
[----:B------:R-:W-:-:S04]  /*1990*/  UISETP.NE.U32.AND UP0, UPT, UR4, 0x1, UPT ;  /* 0x000000010400788c */ /* 0x000fc8000bf05070 */
[----:B------:R-:W-:-:S09]  /*19a0*/  UISETP.NE.U32.AND.EX UP0, UPT, URZ, URZ, UPT, UP0 ;  /* 0x000000ffff00728c */ /* 0x000fd2000bf05100 */
[----:B------:R-:W-:Y:S05]  /*19b0*/  BRA.U !UP0, `(.L_x_2) ;  /* 0x0000000108747547 */ /* 0x000fea000b800000 */
[C---:B------:R-:W-:Y:S01]  /*19c0*/  IMAD.SHL.U32 R5, R6.reuse, 0x4, RZ ;  /* 0x0000000406057824 */ /* 0x040fe200078e00ff */
[----:B------:R-:W-:-:S04]  /*19d0*/  SHF.L.U64.HI R9, R6, 0x2, R7 ;  /* 0x0000000206097819 */ /* 0x000fc80000010207 */
[----:B------:R-:W-:-:S04]  /*19e0*/  IADD3 R3, P0, PT, R5, 0x4, RZ ;  /* 0x0000000405037810 */ /* 0x000fc80007f1e0ff */
[----:B------:R-:W-:Y:S02]  /*19f0*/  LOP3.LUT R7, R3, 0xfffffffc, RZ, 0xc0, !PT ;  /* 0xfffffffc03077812 */ /* 0x000fe400078ec0ff */
[----:B------:R-:W-:Y:S02]  /*1a00*/  IADD3.X R3, PT, PT, RZ, R9, RZ, P0, !PT ;  /* 0x00000009ff037210 */ /* 0x000fe400007fe4ff */
[-C--:B------:R-:W-:Y:S02]  /*1a10*/  IADD3 R6, P1, PT, R7, R18.reuse, RZ ;  /* 0x0000001207067210 */ /* 0x080fe40007f3e0ff */
[----:B------:R-:W-:Y:S02]  /*1a20*/  LOP3.LUT R3, R3, 0x3, RZ, 0xc0, !PT ;  /* 0x0000000303037812 */ /* 0x000fe400078ec0ff */
[----:B------:R-:W-:-:S03]  /*1a30*/  IADD3 R4, P0, PT, R5, R18, RZ ;  /* 0x0000001205047210 */ /* 0x000fc60007f1e0ff */
[--C-:B------:R-:W-:Y:S02]  /*1a40*/  IMAD.X R7, R3, 0x1, R19.reuse, P1 ;  /* 0x0000000103077824 */ /* 0x100fe400008e0613 */
[----:B------:R-:W-:-:S04]  /*1a50*/  IMAD.X R5, R9, 0x1, R19, P0 ;  /* 0x0000000109057824 */ /* 0x000fc800000e0613 */
        /* <DEDUP_REMOVED lines=12> */
[----:B------:R-:W-:Y:S05]  /*1b20*/  BRA `(.L_x_51) ;  /* 0x0000000000107947 */ /* 0x000fea0003800000 */
.L_x_50:
[----:B------:R-:W-:Y:S01]  /*1b30*/  FMUL.FTZ R3, R8, R9 ;  /* 0x0000000908037220 */ /* 0x000fe20000410000 */
[----:B------:R-:W-:-:S03]  /*1b40*/  FMUL.FTZ R5, R9, 0.5 ;  /* 0x3f00000009057820 */ /* 0x000fc60000410000 */
[----:B------:R-:W-:-:S04]  /*1b50*/  FFMA R4, -R3, R3, R8 ;  /* 0x0000000303047223 */ /* 0x000fc80000000108 */
[----:B------:R-:W-:-:S07]  /*1b60*/  FFMA R3, R4, R5, R3 ;  /* 0x0000000504037223 */ /* 0x000fce0000000003 */
.L_x_51:
[----:B------:R-:W-:Y:S05]  /*1b70*/  BSYNC.RECONVERGENT B1 ;  /* 0x0000000000017941 */ /* 0x000fea0003800200 */
.L_x_49:
[----:B------:R-:W-:-:S07]  /*1b80*/  FADD R0, R0, R3 ;  /* 0x0000000300007221 */ /* 0x000fce0000000000 */
.L_x_2:
[----:B------:R-:W-:Y:S05]  /*1b90*/  BSYNC.RECONVERGENT B0 ;  /* 0x0000000000007941 */ /* 0x000fea0003800200 */
.L_x_1:
[----:B------:R-:W0:Y:S01]  /*1ba0*/  LDCU.64 UR4, c[0x0][0x388] ;  /* 0x00007100ff0477ac */ /* 0x000e220008000a00 */
[----:B------:R-:W-:Y:S01]  /*1bb0*/  MOV R3, 0x180 ;  /* 0x0000018000037802 */ /* 0x000fe20000000f00 */
[----:B------:R-:W-:Y:S02]  /*1bc0*/  IMAD.MOV.U32 R4, RZ, RZ, R2 ;  /* 0x000000ffff047224 */ /* 0x000fe400078e0002 */
[----:B------:R-:W-:Y:S01]  /*1bd0*/  IMAD.MOV.U32 R5, RZ, RZ, R16 ;  /* 0x000000ffff057224 */ /* 0x000fe200078e0010 */
[----:B------:R1:W2:Y:S01]  /*1be0*/  LDC.64 R6, c[0x4][R3] ;  /* 0x0100000003067b82 */ /* 0x0002a20000000a00 */
[----:B0-----:R-:W-:-:S04]  /*1bf0*/  LEA R8, P0, R17, UR4, 0x2 ;  /* 0x0000000411087c11 */ /* 0x001fc8000f8010ff */
[----:B------:R-:W-:-:S05]  /*1c00*/  LEA.HI.X R9, R17, UR5, R23, 0x2, P0 ;  /* 0x0000000511097c11 */ /* 0x000fca00080f1417 */
[----:B------:R1:W-:Y:S04]  /*1c10*/  STG.E desc[UR36][R8.64], R0 ;  /* 0x0000000008007986 */ /* 0x0003e8000c101924 */
[----:B------:R-:W-:-:S07]  /*1c20*/  LEPC R20, `(.L_x_52) ;  /* 0x000000001014794e */ /* 0x000fce0000000000 */
[----:B-12---:R-:W-:Y:S05]  /*1c30*/  CALL.ABS.NOINC R6 ;  /* 0x0000000006007343 */ /* 0x006fea0003c00000 */
.L_x_52:
[----:B------:R-:W-:-:S04]  /*1c40*/  ISETP.NE.U32.AND P0, PT, R4, RZ, PT ;  /* 0x000000ff0400720c */ /* 0x000fc80003f05070 */
[----:B------:R-:W-:-:S13]  /*1c50*/  ISETP.NE.AND.EX P0, PT, R5, RZ, PT, P0 ;  /* 0x000000ff0500720c */ /* 0x000fda0003f05300 */
[----:B------:R-:W-:Y:S05]  /*1c60*/  @!P0 BRA `(.L_x_53) ;  /* 0x0000007800f48947 */ /* 0x000fea0003800000 */
[----:B------:R-:W0:Y:S02]  /*1c70*/  LDC.64 R6, c[0x0][0x3b0] ;  /* 0x0000ec00ff067b82 */ /* 0x000e240000000a00 */
[C---:B0-----:R-:W-:Y:S02]  /*1c80*/  ISETP.GE.U32.AND P0, PT, R6.reuse, 0x1, PT ;  /* 0x000000010600780c */ /* 0x041fe40003f06070 */
[C---:B------:R-:W-:Y:S02]  /*1c90*/  LEA R0, P1, R6.reuse, R18, 0x2 ;  /* 0x0000001206007211 */ /* 0x040fe400078210ff */
[----:B------:R-:W-:Y:S02]  /*1ca0*/  ISETP.GE.AND.EX P0, PT, R7, RZ, PT, P0 ;  /* 0x000000ff0700720c */ /* 0x000fe40003f06300 */
[----:B------:R-:W-:-:S11]  /*1cb0*/  LEA.HI.X R3, R6, R19, R7, 0x2, P1 ;  /* 0x0000001306037211 */ /* 0x000fd600008f1407 */
[----:B------:R-:W-:Y:S05]  /*1cc0*/  @!P0 BRA `(.L_x_54) ;  /* 0x0000001000008947 */ /* 0x000fea0003800000 */
[----:B------:R-:W-:Y:S01]  /*1cd0*/  BSSY.RECONVERGENT B0, `(.L_x_54) ;  /* 0x00000ff000007945 */ /* 0x000fe20003800200 */
[----:B------:R-:W-:Y:S01]  /*1ce0*/  IMAD.MOV.U32 R21, RZ, RZ, R18 ;  /* 0x000000ffff157224 */ /* 0x000fe200078e0012 */
[----:B------:R-:W-:Y:S01]  /*1cf0*/  MOV R8, R18 ;  /* 0x0000001200087202 */ /* 0x000fe20000000f00 */
[--C-:B------:R-:W-:Y:S02]  /*1d00*/  IMAD.MOV.U32 R20, RZ, RZ, R19.reuse ;  /* 0x000000ffff147224 */ /* 0x100fe400078e0013 */
[----:B------:R-:W-:-:S07]  /*1d10*/  IMAD.MOV.U32 R9, RZ, RZ, R19 ;  /* 0x000000ffff097224 */ /* 0x000fce00078e0013 */
.L_x_75:
[C---:B--2---:R-:W-:Y:S01]  /*1d20*/  IADD3 R7, P1, PT, R21.reuse, 0x80, RZ ;  /* 0x0000008015077810 */ /* 0x044fe20007f3e0ff */
[----:B------:R-:W-:Y:S01]  /*1d30*/  BSSY.RECONVERGENT B1, `(.L_x_55) ;  /* 0x00000f5000017945 */ /* 0x000fe20003800200 */
[----:B------:R-:W-:Y:S01]  /*1d40*/  IADD3 R29, P2, PT, R21, 0x4, RZ ;  /* 0x00000004151d7810 */ /* 0x000fe20007f5e0ff */
[----:B------:R-:W-:Y:S01]  /*1d50*/  IMAD.MOV.U32 R27, RZ, RZ, R21 ;  /* 0x000000ffff1b7224 */ /* 0x000fe200078e0015 */
[C---:B------:R-:W-:Y:S01]  /*1d60*/  ISETP.LT.U32.AND P0, PT, R7.reuse, R0, PT ;  /* 0x000000000700720c */ /* 0x040fe20003f01070 */
[--C-:B------:R-:W-:Y:S01]  /*1d70*/  IMAD.X R6, RZ, RZ, R20.reuse, P1 ;  /* 0x000000ffff067224 */ /* 0x100fe200008e0614 */
[----:B------:R-:W-:Y:S01]  /*1d80*/  IADD3.X R30, PT, PT, RZ, R20, RZ, P2, !PT ;  /* 0x00000014ff1e7210 */ /* 0x000fe200017fe4ff */
[----:B------:R-:W-:Y:S01]  /*1d90*/  IMAD.MOV.U32 R28, RZ, RZ, R20 ;  /* 0x000000ffff1c7224 */ /* 0x000fe200078e0014 */
[----:B------:R-:W-:Y:S01]  /*1da0*/  ISETP.GE.U32.AND P1, PT, R7, R0, PT ;  /* 0x000000000700720c */ /* 0x000fe20003f26070 */
[----:B------:R-:W-:Y:S01]  /*1db0*/  IMAD.MOV.U32 R21, RZ, RZ, R7 ;  /* 0x000000ffff157224 */ /* 0x000fe200078e0007 */
[----:B------:R-:W-:-:S02]  /*1dc0*/  ISETP.LT.U32.AND.EX P0, PT, R6, R3, PT, P0 ;  /* 0x000000030600720c */ /* 0x000fc40003f01100 */
[CC--:B------:R-:W-:Y:S02]  /*1dd0*/  ISETP.GE.U32.AND.EX P1, PT, R6.reuse, R3.reuse, PT, P1 ;  /* 0x000000030600720c */ /* 0x0c0fe40003f26110 */
[----:B------:R-:W-:Y:S01]  /*1de0*/  SEL R18, R7, R0, P0 ;  /* 0x0000000007127207 */ /* 0x000fe20000000000 */
[----:B------:R-:W-:Y:S01]  /*1df0*/  IMAD.MOV.U32 R7, RZ, RZ, R9 ;  /* 0x000000ffff077224 */ /* 0x000fe200078e0009 */
[----:B------:R-:W-:Y:S02]  /*1e00*/  SEL R19, R6, R3, P0 ;  /* 0x0000000306137207 */ /* 0x000fe40000000000 */
[----:B------:R-:W-:Y:S02]  /*1e10*/  ISETP.NE.U32.AND P0, PT, R29, R18, PT ;  /* 0x000000121d00720c */ /* 0x000fe40003f05070 */
[----:B------:R-:W-:Y:S01]  /*1e20*/  MOV R20, R6 ;  /* 0x0000000600147202 */ /* 0x000fe20000000f00 */
[----:B------:R-:W-:Y:S01]  /*1e30*/  IMAD.MOV.U32 R6, RZ, RZ, R8 ;  /* 0x000000ffff067224 */ /* 0x000fe200078e0008 */
[----:B------:R-:W-:-:S13]  /*1e40*/  ISETP.NE.AND.EX P0, PT, R30, R19, PT, P0 ;  /* 0x000000131e00720c */ /* 0x000fda0003f05300 */
[----:B------:R-:W-:Y:S05]  /*1e50*/  @!P0 BRA `(.L_x_56) ;  /* 0x0000000c00888947 */ /* 0x000fea0003800000 */
[----:B------:R-:W-:Y:S02]  /*1e60*/  HFMA2 R42, -RZ, RZ, 0, 0 ;  /* 0x00000000ff2a7431 */ /* 0x000fe400000001ff */
[----:B------:R-:W-:Y:S01]  /*1e70*/  IMAD.MOV.U32 R40, RZ, RZ, RZ ;  /* 0x000000ffff287224 */ /* 0x000fe200078e00ff */
[----:B------:R-:W-:Y:S01]  /*1e80*/  MOV R38, R7 ;  /* 0x0000000700267202 */ /* 0x000fe20000000f00 */
[--C-:B------:R-:W-:Y:S02]  /*1e90*/  IMAD.MOV.U32 R14, RZ, RZ, R6.reuse ;  /* 0x000000ffff0e7224 */ /* 0x100fe400078e0006 */
[----:B------:R-:W-:Y:S02]  /*1ea0*/  IMAD.MOV.U32 R15, RZ, RZ, R7 ;  /* 0x000000ffff0f7224 */ /* 0x000fe400078e0007 */
[----:B------:R-:W-:-:S07]  /*1eb0*/  IMAD.MOV.U32 R39, RZ, RZ, R6 ;  /* 0x000000ffff277224 */ /* 0x000fce00078e0006 */
.L_x_74:
[----:B01----:R-:W-:Y:S01]  /*1ec0*/  IMAD.MOV.U32 R8, RZ, RZ, R39 ;  /* 0x000000ffff087224 */ /* 0x003fe200078e0027 */
[----:B--2---:R-:W2:Y:S01]  /*1ed0*/  LDG.E R10, desc[UR36][R6.64] ;  /* 0x00000024060a7981 */ /* 0x004ea2000c1e1900 */
[----:B------:R-:W-:-:S05]  /*1ee0*/  IMAD.MOV.U32 R9, RZ, RZ, R38 ;  /* 0x000000ffff097224 */ /* 0x000fca00078e0026 */
[----:B------:R-:W2:Y:S01]  /*1ef0*/  LDG.E R31, desc[UR36][R8.64+0x4] ;  /* 0x00000424081f7981 */ /* 0x000ea2000c1e1900 */
[----:B------:R-:W-:Y:S01]  /*1f00*/  IADD3 R32, P2, PT, R14, 0x4, RZ ;  /* 0x000000040e207810 */ /* 0x000fe20007f5e0ff */
[----:B------:R-:W-:Y:S01]  /*1f10*/  BSSY.RECONVERGENT B2, `(.L_x_57) ;  /* 0x00000cb000027945 */ /* 0x000fe20003800200 */
[----:B------:R-:W-:-:S03]  /*1f20*/  IADD3 R33, P3, PT, R39, 0x4, RZ ;  /* 0x0000000427217810 */ /* 0x000fc60007f7e0ff */
[----:B------:R-:W-:Y:S01]  /*1f30*/  IMAD.X R35, RZ, RZ, R15, P2 ;  /* 0x000000ffff237224 */ /* 0x000fe200010e060f */
[----:B------:R-:W-:Y:S02]  /*1f40*/  IADD3.X R34, PT, PT, RZ, R38, RZ, P3, !PT ;  /* 0x00000026ff227210 */ /* 0x000fe40001ffe4ff */
[----:B--2---:R-:W-:-:S13]  /*1f50*/  FSETP.GEU.AND P0, PT, R31, R10, PT ;  /* 0x0000000a1f00720b */ /* 0x004fda0003f0e000 */
[----:B------:R-:W-:Y:S05]  /*1f60*/  @!P0 BRA `(.L_x_58) ;  /* 0x0000000000688947 */ /* 0x000fea0003800000 */
[----:B------:R-:W2:Y:S01]  /*1f70*/  LDG.E R8, desc[UR36][R8.64] ;  /* 0x0000002408087981 */ /* 0x000ea2000c1e1900 */
[----:B------:R-:W-:Y:S01]  /*1f80*/  BSSY.RECONVERGENT B3, `(.L_x_59) ;  /* 0x0000014000037945 */ /* 0x000fe20003800200 */
[----:B------:R-:W-:Y:S02]  /*1f90*/  IMAD.MOV.U32 R15, RZ, RZ, R33 ;  /* 0x000000ffff0f7224 */ /* 0x000fe400078e0021 */
[----:B------:R-:W-:Y:S01]  /*1fa0*/  IMAD.MOV.U32 R36, RZ, RZ, R34 ;  /* 0x000000ffff247224 */ /* 0x000fe200078e0022 */
[----:B--2---:R-:W-:-:S13]  /*1fb0*/  FSETP.GEU.AND P0, PT, R31, R8, PT ;  /* 0x000000081f00720b */ /* 0x004fda0003f0e000 */
[----:B------:R-:W-:Y:S05]  /*1fc0*/  @P0 BRA `(.L_x_60) ;  /* 0x00000000003c0947 */ /* 0x000fea0003800000 */
[----:B------:R-:W-:-:S07]  /*1fd0*/  IMAD.MOV.U32 R12, RZ, RZ, R8 ;  /* 0x000000ffff0c7224 */ /* 0x000fce00078e0008 */
.L_x_61:
[----:B------:R-:W-:Y:S01]  /*1fe0*/  MOV R8, R15 ;  /* 0x0000000f00087202 */ /* 0x000fe20000000f00 */
[----:B------:R-:W-:Y:S02]  /*1ff0*/  IMAD.MOV.U32 R9, RZ, RZ, R36 ;  /* 0x000000ffff097224 */ /* 0x000fe400078e0024 */
[----:B------:R-:W-:Y:S02]  /*2000*/  IMAD.MOV.U32 R10, RZ, RZ, R39 ;  /* 0x000000ffff0a7224 */ /* 0x000fe400078e0027 */
[--C-:B------:R-:W-:Y:S01]  /*2010*/  IMAD.MOV.U32 R11, RZ, RZ, R38.reuse ;  /* 0x000000ffff0b7224 */ /* 0x100fe200078e0026 */
[----:B------:R0:W-:Y:S04]  /*2020*/  STG.E desc[UR36][R8.64], R12 ;  /* 0x0000000c08007986 */ /* 0x0001e8000c101924 */
[----:B0-----:R-:W2:Y:S01]  /*2030*/  LDG.E R12, desc[UR36][R10.64+-0x4] ;  /* 0xfffffc240a0c7981 */ /* 0x001ea2000c1e1900 */
[----:B------:R-:W-:Y:S01]  /*2040*/  IADD3 R13, P2, PT, R39, -0x4, RZ ;  /* 0xfffffffc270d7810 */ /* 0x000fe20007f5e0ff */
[----:B------:R-:W-:Y:S01]  /*2050*/  IMAD.MOV.U32 R36, RZ, RZ, R38 ;  /* 0x000000ffff247224 */ /* 0x000fe200078e0026 */
[----:B------:R-:W-:-:S02]  /*2060*/  MOV R15, R39 ;  /* 0x00000027000f7202 */ /* 0x000fc40000000f00 */
[----:B------:R-:W-:Y:S01]  /*2070*/  IADD3.X R14, PT, PT, R38, -0x1, RZ, P2, !PT ;  /* 0xffffffff260e7810 */ /* 0x000fe200017fe4ff */
[----:B------:R-:W-:-:S04]  /*2080*/  IMAD.MOV.U32 R39, RZ, RZ, R13 ;  /* 0x000000ffff277224 */ /* 0x000fc800078e000d */
[----:B------:R-:W-:Y:S01]  /*2090*/  IMAD.MOV.U32 R38, RZ, RZ, R14 ;  /* 0x000000ffff267224 */ /* 0x000fe200078e000e */
[----:B--2---:R-:W-:-:S13]  /*20a0*/  FSETP.GEU.AND P0, PT, R31, R12, PT ;  /* 0x0000000c1f00720b */ /* 0x004fda0003f0e000 */
[----:B------:R-:W-:Y:S05]  /*20b0*/  @!P0 BRA `(.L_x_61) ;  /* 0xfffffffc00c88947 */ /* 0x000fea000383ffff */
.L_x_60:
[----:B------:R-:W-:Y:S05]  /*20c0*/  BSYNC.RECONVERGENT B3 ;  /* 0x0000000000037941 */ /* 0x000fea0003800200 */
.L_x_59:
[----:B------:R-:W-:Y:S01]  /*20d0*/  MOV R8, R15 ;  /* 0x0000000f00087202 */ /* 0x000fe20000000f00 */
[----:B------:R-:W-:-:S05]  /*20e0*/  IMAD.MOV.U32 R9, RZ, RZ, R36 ;  /* 0x000000ffff097224 */ /* 0x000fca00078e0024 */
[----:B------:R0:W-:Y:S01]  /*20f0*/  STG.E desc[UR36][R8.64], R31 ;  /* 0x0000001f08007986 */ /* 0x0001e2000c101924 */
[----:B------:R-:W-:Y:S05]  /*2100*/  BRA `(.L_x_62) ;  /* 0x0000000800ac7947 */ /* 0x000fea0003800000 */
.L_x_58:
[C---:B------:R-:W-:Y:S01]  /*2110*/  LOP3.LUT R43, R40.reuse, 0x3, RZ, 0xc0, !PT ;  /* 0x00000003282b7812 */ /* 0x040fe200078ec0ff */
[----:B------:R-:W-:Y:S01]  /*2120*/  BSSY.RECONVERGENT B3, `(.L_x_63) ;  /* 0x000002d000037945 */ /* 0x000fe20003800200 */
[----:B------:R-:W-:Y:S01]  /*2130*/  IADD3 R10, P3, PT, R39, 0x8, RZ ;  /* 0x00000008270a7810 */ /* 0x000fe20007f7e0ff */
[----:B------:R-:W-:Y:S01]  /*2140*/  IMAD.MOV.U32 R36, RZ, RZ, R29 ;  /* 0x000000ffff247224 */ /* 0x000fe200078e001d */
[----:B------:R-:W-:Y:S01]  /*2150*/  ISETP.NE.U32.AND P2, PT, R43, 0x3, PT ;  /* 0x000000032b00780c */ /* 0x000fe20003f45070 */
[----:B------:R-:W-:Y:S01]  /*2160*/  IMAD.MOV.U32 R12, RZ, RZ, R32 ;  /* 0x000000ffff0c7224 */ /* 0x000fe200078e0020 */
[----:B------:R-:W-:Y:S01]  /*2170*/  ISETP.GE.U32.AND P0, PT, R40, 0x3, PT ;  /* 0x000000032800780c */ /* 0x000fe20003f06070 */
[----:B------:R-:W-:Y:S01]  /*2180*/  IMAD.X R11, RZ, RZ, R38, P3 ;  /* 0x000000ffff0b7224 */ /* 0x000fe200018e0626 */
[----:B------:R-:W-:Y:S01]  /*2190*/  ISETP.NE.AND.EX P2, PT, RZ, RZ, PT, P2 ;  /* 0x000000ffff00720c */ /* 0x000fe20003f45320 */
[----:B------:R-:W-:Y:S01]  /*21a0*/  IMAD.MOV.U32 R13, RZ, RZ, R35 ;  /* 0x000000ffff0d7224 */ /* 0x000fe200078e0023 */
[----:B------:R-:W-:-:S02]  /*21b0*/  ISETP.GE.U32.AND.EX P0, PT, R42, RZ, PT, P0 ;  /* 0x000000ff2a00720c */ /* 0x000fc40003f06100 */
[----:B------:R-:W-:-:S09]  /*21c0*/  MOV R37, R30 ;  /* 0x0000001e00257202 */ /* 0x000fd20000000f00 */
[----:B------:R-:W-:Y:S05]  /*21d0*/  @!P2 BRA `(.L_x_64) ;  /* 0x000000000084a947 */ /* 0x000fea0003800000 */
[----:B------:R-:W2:Y:S01]  /*21e0*/  LDG.E R41, desc[UR36][R14.64] ;  /* 0x000000240e297981 */ /* 0x000ea2000c1e1900 */
[----:B------:R-:W-:Y:S01]  /*21f0*/  IMAD.MOV.U32 R10, RZ, RZ, R33 ;  /* 0x000000ffff0a7224 */ /* 0x000fe200078e0021 */
[----:B------:R-:W-:Y:S01]  /*2200*/  MOV R11, R34 ;  /* 0x00000022000b7202 */ /* 0x000fe20000000f00 */
[----:B------:R-:W-:Y:S01]  /*2210*/  IMAD.MOV.U32 R12, RZ, RZ, R14 ;  /* 0x000000ffff0c7224 */ /* 0x000fe200078e000e */
[----:B------:R-:W-:Y:S01]  /*2220*/  ISETP.NE.U32.AND P2, PT, R43, RZ, PT ;  /* 0x000000ff2b00720c */ /* 0x000fe20003f45070 */
[----:B------:R-:W-:Y:S01]  /*2230*/  IMAD.MOV.U32 R13, RZ, RZ, R15 ;  /* 0x000000ffff0d7224 */ /* 0x000fe200078e000f */
[----:B------:R-:W-:Y:S02]  /*2240*/  IADD3 R36, P3, PT, R29, -0x4, RZ ;  /* 0xfffffffc1d247810 */ /* 0x000fe40007f7e0ff */
[----:B------:R-:W-:Y:S02]  /*2250*/  ISETP.NE.AND.EX P2, PT, RZ, RZ, PT, P2 ;  /* 0x000000ffff00720c */ /* 0x000fe40003f45320 */
[----:B------:R-:W-:Y:S01]  /*2260*/  IADD3.X R37, PT, PT, R30, -0x1, RZ, P3, !PT ;  /* 0xffffffff1e257810 */ /* 0x000fe20001ffe4ff */
[----:B--2---:R0:W-:Y:S10]  /*2270*/  STG.E desc[UR36][R10.64], R41 ;  /* 0x000000290a007986 */ /* 0x0041f4000c101924 */
[----:B------:R-:W-:Y:S05]  /*2280*/  @!P2 BRA `(.L_x_64) ;  /* 0x000000000058a947 */ /* 0x000fea0003800000 */
[----:B0-----:R-:W2:Y:S01]  /*2290*/  LDG.E R41, desc[UR36][R14.64+-0x4] ;  /* 0xfffffc240e297981 */ /* 0x001ea2000c1e1900 */
[----:B------:R-:W-:-:S04]  /*22a0*/  ISETP.NE.U32.AND P2, PT, R43, 0x1, PT ;  /* 0x000000012b00780c */ /* 0x000fc80003f45070 */
[----:B------:R-:W-:Y:S01]  /*22b0*/  ISETP.NE.AND.EX P2, PT, RZ, RZ, PT, P2 ;  /* 0x000000ffff00720c */ /* 0x000fe20003f45320 */
[----:B--2---:R1:W-:-:S12]  /*22c0*/  STG.E desc[UR36][R8.64], R41 ;  /* 0x0000002908007986 */ /* 0x0043d8000c101924 */
[----:B------:R0:W2:Y:S01]  /*22d0*/  @P2 LDG.E R43, desc[UR36][R14.64+-0x8] ;  /* 0xfffff8240e2b2981 */ /* 0x0000a2000c1e1900 */
[C---:B------:R-:W-:Y:S01]  /*22e0*/  IADD3 R12, P4, PT, R14.reuse, -0x4, RZ ;  /* 0xfffffffc0e0c7810 */ /* 0x040fe20007f9e0ff */
[----:B------:R-:W-:Y:S01]  /*22f0*/  IMAD.MOV.U32 R10, RZ, RZ, R8 ;  /* 0x000000ffff0a7224 */ /* 0x000fe200078e0008 */
[----:B------:R-:W-:Y:S02]  /*2300*/  @P2 IADD3 R44, P5, PT, R14, -0x8, RZ ;  /* 0xfffffff80e2c2810 */ /* 0x000fe40007fbe0ff */
[----:B------:R-:W-:Y:S02]  /*2310*/  @P2 IADD3 R39, P6, PT, R39, -0x4, RZ ;  /* 0xfffffffc27272810 */ /* 0x000fe40007fde0ff */
[----:B------:R-:W-:Y:S01]  /*2320*/  IADD3.X R13, PT, PT, R15, -0x1, RZ, P4, !PT ;  /* 0xffffffff0f0d7810 */ /* 0x000fe200027fe4ff */
[----:B------:R-:W-:Y:S01]  /*2330*/  @P2 IMAD.MOV.U32 R12, RZ, RZ, R44 ;  /* 0x000000ffff0c2224 */ /* 0x000fe200078e002c */
[----:B------:R-:W-:Y:S01]  /*2340*/  IADD3 R36, P3, PT, R29, -0x8, RZ ;  /* 0xfffffff81d247810 */ /* 0x000fe20007f7e0ff */
[----:B------:R-:W-:Y:S01]  /*2350*/  @P2 IMAD.MOV.U32 R10, RZ, RZ, R39 ;  /* 0x000000ffff0a2224 */ /* 0x000fe200078e0027 */
[----:B0-----:R-:W-:-:S02]  /*2360*/  @P2 IADD3.X R15, PT, PT, R15, -0x1, RZ, P5, !PT ;  /* 0xffffffff0f0f2810 */ /* 0x001fc40002ffe4ff */
[----:B------:R-:W-:Y:S02]  /*2370*/  @P2 IADD3 R36, P4, PT, R29, -0xc, RZ ;  /* 0xfffffff41d242810 */ /* 0x000fe40007f9e0ff */
[----:B------:R-:W-:Y:S01]  /*2380*/  @P2 IADD3.X R38, PT, PT, R38, -0x1, RZ, P6, !PT ;  /* 0xffffffff26262810 */ /* 0x000fe200037fe4ff */
[----:B------:R-:W-:Y:S01]  /*2390*/  @P2 IMAD.MOV.U32 R13, RZ, RZ, R15 ;  /* 0x000000ffff0d2224 */ /* 0x000fe200078e000f */
[C---:B------:R-:W-:Y:S02]  /*23a0*/  IADD3.X R37, PT, PT, R30.reuse, -0x1, RZ, P3, !PT ;  /* 0xffffffff1e257810 */ /* 0x040fe40001ffe4ff */
[----:B------:R-:W-:Y:S02]  /*23b0*/  MOV R11, R9 ;  /* 0x00000009000b7202 */ /* 0x000fe40000000f00 */
[----:B------:R-:W-:Y:S02]  /*23c0*/  @P2 IADD3.X R37, PT, PT, R30, -0x1, RZ, P4, !PT ;  /* 0xffffffff1e252810 */ /* 0x000fe400027fe4ff */
[----:B------:R-:W-:Y:S01]  /*23d0*/  @P2 MOV R11, R38 ;  /* 0x00000026000b2202 */ /* 0x000fe20000000f00 */
[----:B--2---:R1:W-:Y:S06]  /*23e0*/  @P2 STG.E desc[UR36][R8.64+-0x4], R43 ;  /* 0xfffffc2b08002986 */ /* 0x0043ec000c101924 */
.L_x_64:
[----:B------:R-:W-:Y:S05]  /*23f0*/  BSYNC.RECONVERGENT B3 ;  /* 0x0000000000037941 */ /* 0x000fea0003800200 */
.L_x_63:
[----:B------:R-:W-:Y:S04]  /*2400*/  BSSY.RECONVERGENT B3, `(.L_x_65) ;  /* 0x000007a000037945 */ /* 0x000fe80003800200 */
[----:B------:R-:W-:Y:S05]  /*2410*/  @!P0 BRA `(.L_x_66) ;  /* 0x0000000400e08947 */ /* 0x000fea0003800000 */
[----:B------:R-:W-:Y:S01]  /*2420*/  ISETP.GT.U32.AND P0, PT, R36, R27, PT ;  /* 0x0000001b2400720c */ /* 0x000fe20003f04070 */
[----:B------:R-:W-:Y:S03]  /*2430*/  BSSY.RELIABLE B4, `(.L_x_67) ;  /* 0x0000061000047945 */ /* 0x000fe60003800100 */
[----:B------:R-:W-:-:S13]  /*2440*/  ISETP.GT.AND.EX P0, PT, R37, R28, PT, P0 ;  /* 0x0000001c2500720c */ /* 0x000fda0003f04300 */
[----:B------:R-:W-:Y:S05]  /*2450*/  @!P0 BRA `(.L_x_68) ;  /* 0x0000000400788947 */ /* 0x000fea0003800000 */
[----:B-1----:R-:W-:Y:S01]  /*2460*/  IADD3 R8, P0, PT, -R27, R36, RZ ;  /* 0x000000241b087210 */ /* 0x002fe20007f1e1ff */
[----:B------:R-:W-:Y:S03]  /*2470*/  BSSY.RECONVERGENT B5, `(.L_x_69) ;  /* 0x0000036000057945 */ /* 0x000fe60003800200 */
[----:B------:R-:W-:Y:S01]  /*2480*/  ISETP.GT.U32.AND P2, PT, R8, 0x30, PT ;  /* 0x000000300800780c */ /* 0x000fe20003f44070 */
[----:B------:R-:W-:Y:S01]  /*2490*/  IMAD.X R8, R37, 0x1, ~R28, P0 ;  /* 0x0000000125087824 */ /* 0x000fe200000e0e1c */
[----:B------:R-:W-:-:S04]  /*24a0*/  PLOP3.LUT P0, PT, PT, PT, PT, 0x80, 0x8 ;  /* 0x000000000008781c */ /* 0x000fc80003f0f070 */
[----:B------:R-:W-:-:S13]  /*24b0*/  ISETP.GT.AND.EX P2, PT, R8, RZ, PT, P2 ;  /* 0x000000ff0800720c */ /* 0x000fda0003f44320 */
[----:B------:R-:W-:Y:S05]  /*24c0*/  @!P2 BRA `(.L_x_70) ;  /* 0x0000000000c0a947 */ /* 0x000fea0003800000 */
[----:B------:R-:W-:Y:S02]  /*24d0*/  IADD3 R9, P2, PT, R27, 0x30, RZ ;  /* 0x000000301b097810 */ /* 0x000fe40007f5e0ff */
[----:B------:R-:W-:-:S03]  /*24e0*/  PLOP3.LUT P0, PT, PT, PT, PT, 0x8, 0x80 ;  /* 0x000000000080781c */ /* 0x000fc60003f0e170 */
[----:B------:R-:W-:-:S10]  /*24f0*/  IMAD.X R8, RZ, RZ, R28, P2 ;  /* 0x000000ffff087224 */ /* 0x000fd400010e061c */
.L_x_71:
[----:B------:R-:W2:Y:S04]  /*2500*/  LDG.E R15, desc[UR36][R12.64+-0x4] ;  /* 0xfffffc240c0f7981 */ /* 0x000ea8000c1e1900 */
[----:B--2---:R1:W-:Y:S04]  /*2510*/  STG.E desc[UR36][R10.64+-0x4], R15 ;  /* 0xfffffc0f0a007986 */ /* 0x0043e8000c101924 */
[----:B------:R-:W2:Y:S04]  /*2520*/  LDG.E R39, desc[UR36][R12.64+-0x8] ;  /* 0xfffff8240c277981 */ /* 0x000ea8000c1e1900 */
[----:B--2---:R2:W-:Y:S04]  /*2530*/  STG.E desc[UR36][R10.64+-0x8], R39 ;  /* 0xfffff8270a007986 */ /* 0x0045e8000c101924 */
[----:B0-----:R-:W3:Y:S04]  /*2540*/  LDG.E R41, desc[UR36][R12.64+-0xc] ;  /* 0xfffff4240c297981 */ /* 0x001ee8000c1e1900 */
[----:B---3--:R0:W-:Y:S04]  /*2550*/  STG.E desc[UR36][R10.64+-0xc], R41 ;  /* 0xfffff4290a007986 */ /* 0x0081e8000c101924 */
[----:B------:R-:W3:Y:S04]  /*2560*/  LDG.E R43, desc[UR36][R12.64+-0x10] ;  /* 0xfffff0240c2b7981 */ /* 0x000ee8000c1e1900 */
[----:B---3--:R3:W-:Y:S04]  /*2570*/  STG.E desc[UR36][R10.64+-0x10], R43 ;  /* 0xfffff02b0a007986 */ /* 0x0087e8000c101924 */
[----:B------:R-:W4:Y:S04]  /*2580*/  LDG.E R45, desc[UR36][R12.64+-0x14] ;  /* 0xffffec240c2d7981 */ /* 0x000f28000c1e1900 */
[----:B----4-:R4:W-:Y:S04]  /*2590*/  STG.E desc[UR36][R10.64+-0x14], R45 ;  /* 0xffffec2d0a007986 */ /* 0x0109e8000c101924 */
[----:B------:R-:W5:Y:S04]  /*25a0*/  LDG.E R47, desc[UR36][R12.64+-0x18] ;  /* 0xffffe8240c2f7981 */ /* 0x000f68000c1e1900 */
[----:B-----5:R5:W-:Y:S04]  /*25b0*/  STG.E desc[UR36][R10.64+-0x18], R47 ;  /* 0xffffe82f0a007986 */ /* 0x020be8000c101924 */
[----:B-1----:R-:W2:Y:S04]  /*25c0*/  LDG.E R15, desc[UR36][R12.64+-0x1c] ;  /* 0xffffe4240c0f7981 */ /* 0x002ea8000c1e1900 */
[----:B--2---:R1:W-:Y:S04]  /*25d0*/  STG.E desc[UR36][R10.64+-0x1c], R15 ;  /* 0xffffe40f0a007986 */ /* 0x0043e8000c101924 */
[----:B------:R-:W2:Y:S04]  /*25e0*/  LDG.E R39, desc[UR36][R12.64+-0x20] ;  /* 0xffffe0240c277981 */ /* 0x000ea8000c1e1900 */
[----:B--2---:R2:W-:Y:S04]  /*25f0*/  STG.E desc[UR36][R10.64+-0x20], R39 ;  /* 0xffffe0270a007986 */ /* 0x0045e8000c101924 */
[----:B0-----:R-:W3:Y:S04]  /*2600*/  LDG.E R41, desc[UR36][R12.64+-0x24] ;  /* 0xffffdc240c297981 */ /* 0x001ee8000c1e1900 */
[----:B---3--:R0:W-:Y:S04]  /*2610*/  STG.E desc[UR36][R10.64+-0x24], R41 ;  /* 0xffffdc290a007986 */ /* 0x0081e8000c101924 */
[----:B------:R-:W3:Y:S04]  /*2620*/  LDG.E R43, desc[UR36][R12.64+-0x28] ;  /* 0xffffd8240c2b7981 */ /* 0x000ee8000c1e1900 */
[----:B---3--:R3:W-:Y:S04]  /*2630*/  STG.E desc[UR36][R10.64+-0x28], R43 ;  /* 0xffffd82b0a007986 */ /* 0x0087e8000c101924 */
[----:B----4-:R-:W4:Y:S04]  /*2640*/  LDG.E R45, desc[UR36][R12.64+-0x2c] ;  /* 0xffffd4240c2d7981 */ /* 0x010f28000c1e1900 */
[----:B----4-:R-:W-:Y:S04]  /*2650*/  STG.E desc[UR36][R10.64+-0x2c], R45 ;  /* 0xffffd42d0a007986 */ /* 0x010fe8000c101924 */
[----:B-----5:R-:W4:Y:S04]  /*2660*/  LDG.E R47, desc[UR36][R12.64+-0x30] ;  /* 0xffffd0240c2f7981 */ /* 0x020f28000c1e1900 */
[----:B----4-:R-:W-:Y:S04]  /*2670*/  STG.E desc[UR36][R10.64+-0x30], R47 ;  /* 0xffffd02f0a007986 */ /* 0x010fe8000c101924 */
[----:B-1----:R-:W4:Y:S04]  /*2680*/  LDG.E R15, desc[UR36][R12.64+-0x34] ;  /* 0xffffcc240c0f7981 */ /* 0x002f28000c1e1900 */
[----:B----4-:R1:W-:Y:S04]  /*2690*/  STG.E desc[UR36][R10.64+-0x34], R15 ;  /* 0xffffcc0f0a007986 */ /* 0x0103e8000c101924 */
[----:B--2---:R-:W2:Y:S04]  /*26a0*/  LDG.E R39, desc[UR36][R12.64+-0x38] ;  /* 0xffffc8240c277981 */ /* 0x004ea8000c1e1900 */
[----:B--2---:R2:W-:Y:S04]  /*26b0*/  STG.E desc[UR36][R10.64+-0x38], R39 ;  /* 0xffffc8270a007986 */ /* 0x0045e8000c101924 */
[----:B0-----:R-:W4:Y:S01]  /*26c0*/  LDG.E R41, desc[UR36][R12.64+-0x3c] ;  /* 0xffffc4240c297981 */ /* 0x001f22000c1e1900 */
[----:B------:R-:W-:-:S04]  /*26d0*/  IADD3 R36, P2, PT, R36, -0x40, RZ ;  /* 0xffffffc024247810 */ /* 0x000fc80007f5e0ff */
[----:B------:R-:W-:Y:S02]  /*26e0*/  IADD3.X R37, PT, PT, R37, -0x1, RZ, P2, !PT ;  /* 0xffffffff25257810 */ /* 0x000fe400017fe4ff */
[----:B------:R-:W-:-:S04]  /*26f0*/  ISETP.GT.U32.AND P2, PT, R36, R9, PT ;  /* 0x000000092400720c */ /* 0x000fc80003f44070 */
[----:B------:R-:W-:Y:S01]  /*2700*/  ISETP.GT.AND.EX P2, PT, R37, R8, PT, P2 ;  /* 0x000000082500720c */ /* 0x000fe20003f44320 */
[----:B----4-:R-:W-:Y:S04]  /*2710*/  STG.E desc[UR36][R10.64+-0x3c], R41 ;  /* 0xffffc4290a007986 */ /* 0x010fe8000c101924 */
[----:B---3--:R0:W3:Y:S01]  /*2720*/  LDG.E R43, desc[UR36][R12.64+-0x40] ;  /* 0xffffc0240c2b7981 */ /* 0x0080e2000c1e1900 */
[----:B------:R-:W-:Y:S02]  /*2730*/  IADD3 R14, P4, PT, R10, -0x40, RZ ;  /* 0xffffffc00a0e7810 */ /* 0x000fe40007f9e0ff */
[----:B------:R-:W-:Y:S02]  /*2740*/  IADD3 R38, P3, PT, R12, -0x40, RZ ;  /* 0xffffffc00c267810 */ /* 0x000fe40007f7e0ff */
[----:B-1----:R-:W-:-:S02]  /*2750*/  IADD3.X R15, PT, PT, R11, -0x1, RZ, P4, !PT ;  /* 0xffffffff0b0f7810 */ /* 0x002fc400027fe4ff */
[----:B--2---:R-:W-:Y:S01]  /*2760*/  IADD3.X R39, PT, PT, R13, -0x1, RZ, P3, !PT ;  /* 0xffffffff0d277810 */ /* 0x004fe20001ffe4ff */
[----:B0-----:R-:W-:-:S03]  /*2770*/  IMAD.MOV.U32 R12, RZ, RZ, R38 ;  /* 0x000000ffff0c7224 */ /* 0x001fc600078e0026 */
[----:B------:R-:W-:Y:S01]  /*2780*/  MOV R13, R39 ;  /* 0x00000027000d7202 */ /* 0x000fe20000000f00 */
[----:B---3--:R0:W-:Y:S02]  /*2790*/  STG.E desc[UR36][R10.64+-0x40], R43 ;  /* 0xffffc02b0a007986 */ /* 0x0081e4000c101924 */
[----:B0-----:R-:W-:Y:S02]  /*27a0*/  IMAD.MOV.U32 R10, RZ, RZ, R14 ;  /* 0x000000ffff0a7224 */ /* 0x001fe400078e000e */
[----:B------:R-:W-:Y:S01]  /*27b0*/  IMAD.MOV.U32 R11, RZ, RZ, R15 ;  /* 0x000000ffff0b7224 */ /* 0x000fe200078e000f */
[----:B------:R-:W-:Y:S06]  /*27c0*/  @P2 BRA `(.L_x_71) ;  /* 0xfffffffc004c2947 */ /* 0x000fec000383ffff */
.L_x_70:
[----:B------:R-:W-:Y:S05]  /*27d0*/  BSYNC.RECONVERGENT B5 ;  /* 0x0000000000057941 */ /* 0x000fea0003800200 */
.L_x_69:
[----:B------:R-:W-:Y:S01]  /*27e0*/  IADD3 R8, P3, PT, -R27, R36, RZ ;  /* 0x000000241b087210 */ /* 0x000fe20007f7e1ff */
[----:B------:R-:W-:Y:S03]  /*27f0*/  BSSY.RECONVERGENT B5, `(.L_x_72) ;  /* 0x0000020000057945 */ /* 0x000fe60003800200 */
[----:B------:R-:W-:Y:S01]  /*2800*/  ISETP.GT.U32.AND P2, PT, R8, 0x10, PT ;  /* 0x000000100800780c */ /* 0x000fe20003f44070 */
[----:B------:R-:W-:-:S05]  /*2810*/  IMAD.X R8, R37, 0x1, ~R28, P3 ;  /* 0x0000000125087824 */ /* 0x000fca00018e0e1c */
[----:B------:R-:W-:-:S13]  /*2820*/  ISETP.GT.AND.EX P2, PT, R8, RZ, PT, P2 ;  /* 0x000000ff0800720c */ /* 0x000fda0003f44320 */
[----:B------:R-:W-:Y:S05]  /*2830*/  @!P2 BRA `(.L_x_73) ;  /* 0x00000000006ca947 */ /* 0x000fea0003800000 */
[----:B------:R-:W2:Y:S04]  /*2840*/  LDG.E R9, desc[UR36][R12.64+-0x4] ;  /* 0xfffffc240c097981 */ /* 0x000ea8000c1e1900 */
[----:B--2---:R1:W-:Y:S04]  /*2850*/  STG.E desc[UR36][R10.64+-0x4], R9 ;  /* 0xfffffc090a007986 */ /* 0x0043e8000c101924 */
[----:B------:R-:W2:Y:S04]  /*2860*/  LDG.E R15, desc[UR36][R12.64+-0x8] ;  /* 0xfffff8240c0f7981 */ /* 0x000ea8000c1e1900 */
[----:B--2---:R2:W-:Y:S04]  /*2870*/  STG.E desc[UR36][R10.64+-0x8], R15 ;  /* 0xfffff80f0a007986 */ /* 0x0045e8000c101924 */
[----:B------:R-:W3:Y:S04]  /*2880*/  LDG.E R39, desc[UR36][R12.64+-0xc] ;  /* 0xfffff4240c277981 */ /* 0x000ee8000c1e1900 */
[----:B---3--:R-:W-:Y:S04]  /*2890*/  STG.E desc[UR36][R10.64+-0xc], R39 ;  /* 0xfffff4270a007986 */ /* 0x008fe8000c101924 */
[----:B0-----:R-:W3:Y:S04]  /*28a0*/  LDG.E R41, desc[UR36][R12.64+-0x10] ;  /* 0xfffff0240c297981 */ /* 0x001ee8000c1e1900 */
[----:B---3--:R0:W-:Y:S04]  /*28b0*/  STG.E desc[UR36][R10.64+-0x10], R41 ;  /* 0xfffff0290a007986 */ /* 0x0081e8000c101924 */
[----:B------:R-:W3:Y:S04]  /*28c0*/  LDG.E R43, desc[UR36][R12.64+-0x14] ;  /* 0xffffec240c2b7981 */ /* 0x000ee8000c1e1900 */
[----:B---3--:R-:W-:Y:S04]  /*28d0*/  STG.E desc[UR36][R10.64+-0x14], R43 ;  /* 0xffffec2b0a007986 */ /* 0x008fe8000c101924 */
[----:B------:R-:W3:Y:S04]  /*28e0*/  LDG.E R45, desc[UR36][R12.64+-0x18] ;  /* 0xffffe8240c2d7981 */ /* 0x000ee8000c1e1900 */
[----:B---3--:R-:W-:Y:S04]  /*28f0*/  STG.E desc[UR36][R10.64+-0x18], R45 ;  /* 0xffffe82d0a007986 */ /* 0x008fe8000c101924 */
[----:B-1----:R-:W3:Y:S01]  /*2900*/  LDG.E R9, desc[UR36][R12.64+-0x1c] ;  /* 0xffffe4240c097981 */ /* 0x002ee2000c1e1900 */
[----:B------:R-:W-:-:S02]  /*2910*/  IADD3 R14, P3, PT, R12, -0x20, RZ ;  /* 0xffffffe00c0e7810 */ /* 0x000fc40007f7e0ff */
[----:B------:R-:W-:Y:S01]  /*2920*/  IADD3 R8, P4, PT, R10, -0x20, RZ ;  /* 0xffffffe00a087810 */ /* 0x000fe20007f9e0ff */
[----:B---3--:R-:W-:Y:S04]  /*2930*/  STG.E desc[UR36][R10.64+-0x1c], R9 ;  /* 0xffffe4090a007986 */ /* 0x008fe8000c101924 */
[----:B--2---:R1:W2:Y:S01]  /*2940*/  LDG.E R15, desc[UR36][R12.64+-0x20] ;  /* 0xffffe0240c0f7981 */ /* 0x0042a2000c1e1900 */
[----:B0-----:R-:W-:Y:S02]  /*2950*/  IADD3.X R41, PT, PT, R13, -0x1, RZ, P3, !PT ;  /* 0xffffffff0d297810 */ /* 0x001fe40001ffe4ff */
[----:B------:R-:W-:Y:S02]  /*2960*/  IADD3.X R39, PT, PT, R11, -0x1, RZ, P4, !PT ;  /* 0xffffffff0b277810 */ /* 0x000fe400027fe4ff */
[----:B------:R-:W-:-:S02]  /*2970*/  IADD3 R36, P2, PT, R36, -0x20, RZ ;  /* 0xffffffe024247810 */ /* 0x000fc40007f5e0ff */
[----:B------:R-:W-:Y:S02]  /*2980*/  PLOP3.LUT P0, PT, PT, PT, PT, 0x8, 0x80 ;  /* 0x000000000080781c */ /* 0x000fe40003f0e170 */
[----:B------:R-:W-:Y:S01]  /*2990*/  IADD3.X R37, PT, PT, R37, -0x1, RZ, P2, !PT ;  /* 0xffffffff25257810 */ /* 0x000fe200017fe4ff */
[----:B-1----:R-:W-:Y:S01]  /*29a0*/  IMAD.MOV.U32 R13, RZ, RZ, R41 ;  /* 0x000000ffff0d7224 */ /* 0x002fe200078e0029 */
[----:B------:R-:W-:Y:S01]  /*29b0*/  MOV R12, R14 ;  /* 0x0000000e000c7202 */ /* 0x000fe20000000f00 */
[----:B--2---:R0:W-:Y:S02]  /*29c0*/  STG.E desc[UR36][R10.64+-0x20], R15 ;  /* 0xffffe00f0a007986 */ /* 0x0041e4000c101924 */
[----:B0-----:R-:W-:Y:S02]  /*29d0*/  IMAD.MOV.U32 R10, RZ, RZ, R8 ;  /* 0x000000ffff0a7224 */ /* 0x001fe400078e0008 */
[----:B------:R-:W-:-:S07]  /*29e0*/  IMAD.MOV.U32 R11, RZ, RZ, R39 ;  /* 0x000000ffff0b7224 */ /* 0x000fce00078e0027 */
.L_x_73:
[----:B------:R-:W-:Y:S05]  /*29f0*/  BSYNC.RECONVERGENT B5 ;  /* 0x0000000000057941 */ /* 0x000fea0003800200 */
.L_x_72:
[----:B------:R-:W-:-:S04]  /*2a00*/  ISETP.NE.U32.AND P2, PT, R36, R27, PT ;  /* 0x0000001b2400720c */ /* 0x000fc80003f45070 */
[----:B------:R-:W-:-:S13]  /*2a10*/  ISETP.NE.OR.EX P0, PT, R37, R28, P0, P2 ;  /* 0x0000001c2500720c */ /* 0x000fda0000705720 */
[----:B------:R-:W-:Y:S05]  /*2a20*/  @!P0 BREAK.RELIABLE B4 ;  /* 0x0000000000048942 */ /* 0x000fea0003800100 */
[----:B------:R-:W-:Y:S05]  /*2a30*/  @!P0 BRA `(.L_x_66) ;  /* 0x0000000000588947 */ /* 0x000fea0003800000 */
.L_x_68:
[----:B------:R-:W-:Y:S05]  /*2a40*/  BSYNC.RELIABLE B4 ;  /* 0x0000000000047941 */ /* 0x000fea0003800100 */
.L_x_67:
[----:B-1----:R-:W2:Y:S04]  /*2a50*/  LDG.E R9, desc[UR36][R12.64+-0x4] ;  /* 0xfffffc240c097981 */ /* 0x002ea8000c1e1900 */
[----:B--2---:R-:W-:Y:S04]  /*2a60*/  STG.E desc[UR36][R10.64+-0x4], R9 ;  /* 0xfffffc090a007986 */ /* 0x004fe8000c101924 */
[----:B------:R-:W2:Y:S04]  /*2a70*/  LDG.E R15, desc[UR36][R12.64+-0x8] ;  /* 0xfffff8240c0f7981 */ /* 0x000ea8000c1e1900 */
[----:B--2---:R1:W-:Y:S04]  /*2a80*/  STG.E desc[UR36][R10.64+-0x8], R15 ;  /* 0xfffff80f0a007986 */ /* 0x0043e8000c101924 */
[----:B------:R-:W2:Y:S01]  /*2a90*/  LDG.E R39, desc[UR36][R12.64+-0xc] ;  /* 0xfffff4240c277981 */ /* 0x000ea2000c1e1900 */
[----:B------:R-:W-:-:S04]  /*2aa0*/  IADD3 R36, P0, PT, R36, -0x10, RZ ;  /* 0xfffffff024247810 */ /* 0x000fc80007f1e0ff */
[----:B------:R-:W-:Y:S02]  /*2ab0*/  IADD3.X R37, PT, PT, R37, -0x1, RZ, P0, !PT ;  /* 0xffffffff25257810 */ /* 0x000fe400007fe4ff */
[----:B------:R-:W-:-:S04]  /*2ac0*/  ISETP.NE.U32.AND P0, PT, R27, R36, PT ;  /* 0x000000241b00720c */ /* 0x000fc80003f05070 */
[----:B------:R-:W-:Y:S01]  /*2ad0*/  ISETP.NE.AND.EX P0, PT, R28, R37, PT, P0 ;  /* 0x000000251c00720c */ /* 0x000fe20003f05300 */
[----:B--2---:R-:W-:Y:S04]  /*2ae0*/  STG.E desc[UR36][R10.64+-0xc], R39 ;  /* 0xfffff4270a007986 */ /* 0x004fe8000c101924 */
[----:B0-----:R0:W2:Y:S01]  /*2af0*/  LDG.E R41, desc[UR36][R12.64+-0x10] ;  /* 0xfffff0240c297981 */ /* 0x0010a2000c1e1900 */
[----:B------:R-:W-:Y:S02]  /*2b00*/  IADD3 R14, P2, PT, R12, -0x10, RZ ;  /* 0xfffffff00c0e7810 */ /* 0x000fe40007f5e0ff */
[----:B------:R-:W-:Y:S02]  /*2b10*/  IADD3 R8, P3, PT, R10, -0x10, RZ ;  /* 0xfffffff00a087810 */ /* 0x000fe40007f7e0ff */
[----:B-1----:R-:W-:-:S02]  /*2b20*/  IADD3.X R15, PT, PT, R13, -0x1, RZ, P2, !PT ;  /* 0xffffffff0d0f7810 */ /* 0x002fc400017fe4ff */
[----:B------:R-:W-:Y:S02]  /*2b30*/  IADD3.X R9, PT, PT, R11, -0x1, RZ, P3, !PT ;  /* 0xffffffff0b097810 */ /* 0x000fe40001ffe4ff */
[----:B0-----:R-:W-:Y:S01]  /*2b40*/  MOV R12, R14 ;  /* 0x0000000e000c7202 */ /* 0x001fe20000000f00 */
[----:B------:R-:W-:Y:S01]  /*2b50*/  IMAD.MOV.U32 R13, RZ, RZ, R15 ;  /* 0x000000ffff0d7224 */ /* 0x000fe200078e000f */
[----:B--2---:R0:W-:Y:S02]  /*2b60*/  STG.E desc[UR36][R10.64+-0x10], R41 ;  /* 0xfffff0290a007986 */ /* 0x0041e4000c101924 */
[----:B0-----:R-:W-:Y:S02]  /*2b70*/  IMAD.MOV.U32 R10, RZ, RZ, R8 ;  /* 0x000000ffff0a7224 */ /* 0x001fe400078e0008 */
[----:B------:R-:W-:Y:S01]  /*2b80*/  IMAD.MOV.U32 R11, RZ, RZ, R9 ;  /* 0x000000ffff0b7224 */ /* 0x000fe200078e0009 */
[----:B------:R-:W-:Y:S06]  /*2b90*/  @P0 BRA `(.L_x_67) ;  /* 0xfffffffc00ac0947 */ /* 0x000fec000383ffff */
.L_x_66:
[----:B------:R-:W-:Y:S05]  /*2ba0*/  BSYNC.RECONVERGENT B3 ;  /* 0x0000000000037941 */ /* 0x000fea0003800200 */
.L_x_65:
[----:B------:R2:W-:Y:S02]  /*2bb0*/  STG.E desc[UR36][R6.64], R31 ;  /* 0x0000001f06007986 */ /* 0x0005e4000c101924 */
.L_x_62:
[----:B------:R-:W-:Y:S05]  /*2bc0*/  BSYNC.RECONVERGENT B2 ;  /* 0x0000000000027941 */ /* 0x000fea0003800200 */
.L_x_57:
[----:B------:R-:W-:Y:S01]  /*2bd0*/  IADD3 R29, P0, PT, R29, 0x4, RZ ;  /* 0x000000041d1d7810 */ /* 0x000fe20007f1e0ff */
[----:B------:R-:W-:Y:S01]  /*2be0*/  IMAD.MOV.U32 R14, RZ, RZ, R32 ;  /* 0x000000ffff0e7224 */ /* 0x000fe200078e0020 */
[----:B------:R-:W-:Y:S01]  /*2bf0*/  IADD3 R40, P2, PT, R40, 0x1, RZ ;  /* 0x0000000128287810 */ /* 0x000fe20007f5e0ff */
[----:B------:R-:W-:Y:S01]  /*2c00*/  IMAD.MOV.U32 R15, RZ, RZ, R35 ;  /* 0x000000ffff0f7224 */ /* 0x000fe200078e0023 */
[----:B------:R-:W-:Y:S01]  /*2c10*/  IADD3.X R30, PT, PT, RZ, R30, RZ, P0, !PT ;  /* 0x0000001eff1e7210 */ /* 0x000fe200007fe4ff */
[----:B------:R-:W-:Y:S01]  /*2c20*/  IMAD.MOV.U32 R39, RZ, RZ, R33 ;  /* 0x000000ffff277224 */ /* 0x000fe200078e0021 */
[----:B------:R-:W-:Y:S01]  /*2c30*/  ISETP.NE.U32.AND P0, PT, R29, R18, PT ;  /* 0x000000121d00720c */ /* 0x000fe20003f05070 */
[----:B------:R-:W-:Y:S01]  /*2c40*/  IMAD.X R42, RZ, RZ, R42, P2 ;  /* 0x000000ffff2a7224 */ /* 0x000fe200010e062a */
[----:B------:R-:W-:Y:S02]  /*2c50*/  MOV R38, R34 ;  /* 0x0000002200267202 */ /* 0x000fe40000000f00 */
[----:B------:R-:W-:-:S13]  /*2c60*/  ISETP.NE.AND.EX P0, PT, R30, R19, PT, P0 ;  /* 0x000000131e00720c */ /* 0x000fda0003f05300 */
[----:B------:R-:W-:Y:S05]  /*2c70*/  @P0 BRA `(.L_x_74) ;  /* 0xfffffff000900947 */ /* 0x000fea000383ffff */
.L_x_56:
[----:B------:R-:W-:Y:S05]  /*2c80*/  BSYNC.RECONVERGENT B1 ;  /* 0x0000000000017941 */ /* 0x000fea0003800200 */
.L_x_55:
[----:B01----:R-:W-:-:S05]  /*2c90*/  IADD3 R8, P0, PT, R6, 0x80, RZ ;  /* 0x0000008006087810 */ /* 0x003fca0007f1e0ff */
[----:B------:R-:W-:Y:S01]  /*2ca0*/  IMAD.X R9, RZ, RZ, R7, P0 ;  /* 0x000000ffff097224 */ /* 0x000fe200000e0607 */
[----:B------:R-:W-:Y:S07]  /*2cb0*/  @!P1 BRA `(.L_x_75) ;  /* 0xfffffff000189947 */ /* 0x000fee000383ffff */
[----:B------:R-:W-:Y:S05]  /*2cc0*/  BSYNC.RECONVERGENT B0 ;  /* 0x0000000000007941 */ /* 0x000fea0003800200 */
.L_x_54:
[----:B------:R-:W0:Y:S01]  /*2cd0*/  LDCU.64 UR4, c[0x0][0x3b0] ;  /* 0x00007600ff0477ac */ /* 0x000e220008000a00 */
[----:B------:R-:W-:Y:S04]  /*2ce0*/  BSSY.RECONVERGENT B7, `(.L_x_76) ;  /* 0x00002c9000077945 */ /* 0x000fe80003800200 */
[----:B------:R-:W-:Y:S01]  /*2cf0*/  BSSY.RELIABLE B6, `(.L_x_77) ;  /* 0x00002c3000067945 */ /* 0x000fe20003800100 */
[----:B0-----:R-:W-:Y:S01]  /*2d00*/  IMAD.U32 R14, RZ, RZ, UR4 ;  /* 0x00000004ff0e7e24 */ /* 0x001fe2000f8e00ff */
[----:B------:R-:W-:-:S04]  /*2d10*/  MOV R15, UR5 ;  /* 0x00000005000f7c02 */ /* 0x000fc80008000f00 */
[----:B------:R-:W-:-:S04]  /*2d20*/  ISETP.GE.U32.AND P0, PT, R14, 0x21, PT ;  /* 0x000000210e00780c */ /* 0x000fc80003f06070 */
[----:B------:R-:W-:-:S13]  /*2d30*/  ISETP.GE.AND.EX P0, PT, R15, RZ, PT, P0 ;  /* 0x000000ff0f00720c */ /* 0x000fda0003f06300 */
[----:B------:R-:W-:Y:S05]  /*2d40*/  @!P0 BRA `(.L_x_78) ;  /* 0x0000002800e48947 */ /* 0x000fea0003800000 */
[----:B------:R-:W2:Y:S01]  /*2d50*/  LDCU.64 UR4, c[0x0][0x380] ;  /* 0x00007000ff0477ac */ /* 0x000ea20008000a00 */
[C---:B------:R-:W-:Y:S01]  /*2d60*/  IMAD.SHL.U32 R2, R14.reuse, 0x4, RZ ;  /* 0x000000040e027824 */ /* 0x040fe200078e00ff */
[----:B------:R-:W-:Y:S01]  /*2d70*/  SHF.L.U64.HI R16, R14, 0x2, R15 ;  /* 0x000000020e107819 */ /* 0x000fe2000001020f */
[----:B------:R-:W-:Y:S01]  /*2d80*/  BSSY.RECONVERGENT B1, `(.L_x_79) ;  /* 0x0000222000017945 */ /* 0x000fe20003800200 */
[----:B------:R-:W-:Y:S01]  /*2d90*/  PLOP3.LUT P1, PT, PT, PT, PT, 0x8, 0x80 ;  /* 0x000000000080781c */ /* 0x000fe20003f2e170 */
[----:B------:R-:W-:Y:S01]  /*2da0*/  IMAD.MOV.U32 R13, RZ, RZ, 0x20 ;  /* 0x00000020ff0d7424 */ /* 0x000fe200078e00ff */
[----:B------:R-:W-:Y:S01]  /*2db0*/  IADD3 R3, P2, PT, R4, R2, RZ ;  /* 0x0000000204037210 */ /* 0x000fe20007f5e0ff */
[----:B------:R-:W-:-:S03]  /*2dc0*/  IMAD.MOV.U32 R12, RZ, RZ, RZ ;  /* 0x000000ffff0c7224 */ /* 0x000fc600078e00ff */
[----:B------:R-:W-:Y:S02]  /*2dd0*/  IADD3.X R11, PT, PT, R5, R16, RZ, P2, !PT ;  /* 0x00000010050b7210 */ /* 0x000fe400017fe4ff */
[----:B--2---:R-:W-:-:S04]  /*2de0*/  IADD3 R7, P3, PT, R26, UR4, RZ ;  /* 0x000000041a077c10 */ /* 0x004fc8000ff7e0ff */
[----:B------:R-:W-:Y:S02]  /*2df0*/  IADD3 R0, P0, PT, R7, R2, RZ ;  /* 0x0000000207007210 */ /* 0x000fe40007f1e0ff */
[----:B------:R-:W-:-:S05]  /*2e00*/  IADD3.X R25, PT, PT, R25, UR5, RZ, P3, !PT ;  /* 0x0000000519197c10 */ /* 0x000fca0009ffe4ff */
[----:B------:R-:W-:-:S07]  /*2e10*/  IMAD.X R10, R25, 0x1, R16, P0 ;  /* 0x00000001190a7824 */ /* 0x000fce00000e0610 */
.L_x_112:
[----:B------:R-:W-:Y:S01]  /*2e20*/  BSSY.RECONVERGENT B0, `(.L_x_80) ;  /* 0x000020e000007945 */ /* 0x000fe20003800200 */
[----:B------:R-:W-:-:S03]  /*2e30*/  PLOP3.LUT P0, PT, P1, PT, PT, 0x80, 0x8 ;  /* 0x000000000008781c */ /* 0x000fc60000f0f070 */
[----:B--2---:R-:W-:Y:S10]  /*2e40*/  @P1 BRA `(.L_x_81) ;  /* 0x0000001000741947 */ /* 0x004ff40003800000 */
[----:B------:R-:W0:Y:S01]  /*2e50*/  LDCU.64 UR4, c[0x0][0x3b0] ;  /* 0x00007600ff0477ac */ /* 0x000e220008000a00 */
[----:B------:R-:W-:Y:S01]  /*2e60*/  BSSY.RECONVERGENT B2, `(.L_x_82) ;  /* 0x000011a000027945 */ /* 0x000fe20003800200 */
[----:B------:R-:W-:Y:S01]  /*2e70*/  MOV R14, R4 ;  /* 0x00000004000e7202 */ /* 0x000fe20000000f00 */
[----:B------:R-:W-:Y:S01]  /*2e80*/  IMAD.MOV.U32 R19, RZ, RZ, R5 ;  /* 0x000000ffff137224 */ /* 0x000fe200078e0005 */
[----:B------:R-:W1:Y:S01]  /*2e90*/  LDCU.64 UR6, c[0x0][0x380] ;  /* 0x00007000ff0677ac */ /* 0x000e620008000a00 */
[----:B------:R-:W2:Y:S01]  /*2ea0*/  LDCU.64 UR8, c[0x0][0x380] ;  /* 0x00007000ff0877ac */ /* 0x000ea20008000a00 */
[----:B0-----:R-:W-:Y:S02]  /*2eb0*/  IMAD R8, R23, UR4, RZ ;  /* 0x0000000417087c24 */ /* 0x001fe4000f8e02ff */
[----:B------:R-:W-:-:S04]  /*2ec0*/  IMAD.WIDE.U32 R6, R17, UR4, RZ ;  /* 0x0000000411067c25 */ /* 0x000fc8000f8e00ff */
[----:B------:R-:W-:Y:S02]  /*2ed0*/  IMAD R9, R17, UR5, R8 ;  /* 0x0000000511097c24 */ /* 0x000fe4000f8e0208 */
[----:B------:R-:W-:Y:S02]  /*2ee0*/  IMAD.SHL.U32 R35, R6, 0x4, RZ ;  /* 0x0000000406237824 */ /* 0x000fe400078e00ff */
[----:B------:R-:W-:-:S03]  /*2ef0*/  IMAD.IADD R9, R7, 0x1, R9 ;  /* 0x0000000107097824 */ /* 0x000fc600078e0209 */
[C---:B-1----:R-:W-:Y:S02]  /*2f00*/  IADD3 R15, P2, PT, R35.reuse, UR6, RZ ;  /* 0x00000006230f7c10 */ /* 0x042fe4000ff5e0ff */
[----:B------:R-:W-:Y:S02]  /*2f10*/  SHF.L.U64.HI R9, R6, 0x2, R9 ;  /* 0x0000000206097819 */ /* 0x000fe40000010209 */
[----:B--2---:R-:W-:Y:S01]  /*2f20*/  IADD3 R35, P3, PT, R35, UR8, RZ ;  /* 0x0000000823237c10 */ /* 0x004fe2000ff7e0ff */
[----:B------:R-:W-:Y:S01]  /*2f30*/  IMAD.MOV.U32 R34, RZ, RZ, R15 ;  /* 0x000000ffff227224 */ /* 0x000fe200078e000f */
[C---:B------:R-:W-:Y:S02]  /*2f40*/  IADD3.X R18, PT, PT, R9.reuse, UR7, RZ, P2, !PT ;  /* 0x0000000709127c10 */ /* 0x040fe400097fe4ff */
[----:B------:R-:W-:-:S03]  /*2f50*/  IADD3.X R36, PT, PT, R9, UR9, RZ, P3, !PT ;  /* 0x0000000909247c10 */ /* 0x000fc60009ffe4ff */
[----:B------:R-:W-:-:S07]  /*2f60*/  IMAD.MOV.U32 R33, RZ, RZ, R18 ;  /* 0x000000ffff217224 */ /* 0x000fce00078e0012 */
.L_x_96:
[----:B------:R-:W0:Y:S01]  /*2f70*/  LDC.64 R6, c[0x0][0x3b0] ;  /* 0x0000ec00ff067b82 */ /* 0x000e220000000a00 */
[C---:B------:R-:W-:Y:S01]  /*2f80*/  SHF.L.U32 R39, R13.reuse, 0x2, RZ ;  /* 0x000000020d277819 */ /* 0x040fe200000006ff */
[----:B------:R-:W-:Y:S01]  /*2f90*/  BSSY.RECONVERGENT B3, `(.L_x_83) ;  /* 0x000004c000037945 */ /* 0x000fe20003800200 */
[----:B------:R-:W-:Y:S01]  /*2fa0*/  SHF.L.U64.HI R8, R13, 0x2, R12 ;  /* 0x000000020d087819 */ /* 0x000fe2000001020c */
[----:B------:R-:W-:Y:S01]  /*2fb0*/  IMAD.MOV.U32 R31, RZ, RZ, R19 ;  /* 0x000000ffff1f7224 */ /* 0x000fe200078e0013 */
[C---:B------:R-:W-:Y:S02]  /*2fc0*/  IADD3 R20, P2, PT, R39.reuse, R34, RZ ;  /* 0x0000002227147210 */ /* 0x040fe40007f5e0ff */
[----:B------:R-:W-:Y:S02]  /*2fd0*/  IADD3 R25, P6, PT, R39, R35, RZ ;  /* 0x0000002327197210 */ /* 0x000fe40007fde0ff */
[----:B------:R-:W-:Y:S01]  /*2fe0*/  MOV R28, R14 ;  /* 0x0000000e001c7202 */ /* 0x000fe20000000f00 */
[----:B------:R-:W-:Y:S01]  /*2ff0*/  IMAD.X R21, R8, 0x1, R33, P2 ;  /* 0x0000000108157824 */ /* 0x000fe200010e0621 */
[----:B0-----:R-:W-:-:S04]  /*3000*/  LEA R27, P3, R6, R15, 0x2 ;  /* 0x0000000f061b7211 */ /* 0x001fc800078610ff */
[----:B------:R-:W-:Y:S02]  /*3010*/  LEA.HI.X R26, R6, R18, R7, 0x2, P3 ;  /* 0x00000012061a7211 */ /* 0x000fe400018f1407 */
[----:B------:R-:W-:-:S04]  /*3020*/  ISETP.LT.U32.AND P2, PT, R20, R27, PT ;  /* 0x0000001b1400720c */ /* 0x000fc80003f41070 */
[----:B------:R-:W-:-:S04]  /*3030*/  ISETP.LT.U32.AND.EX P2, PT, R21, R26, PT, P2 ;  /* 0x0000001a1500720c */ /* 0x000fc80003f41120 */
[C---:B------:R-:W-:Y:S02]  /*3040*/  SEL R9, R20.reuse, R27, P2 ;  /* 0x0000001b14097207 */ /* 0x040fe40001000000 */
[----:B------:R-:W-:Y:S02]  /*3050*/  SEL R37, R21, R26, P2 ;  /* 0x0000001a15257207 */ /* 0x000fe40001000000 */
[----:B------:R-:W-:Y:S02]  /*3060*/  IADD3 R6, P4, PT, R9, R39, RZ ;  /* 0x0000002709067210 */ /* 0x000fe40007f9e0ff */
[-C--:B------:R-:W-:Y:S01]  /*3070*/  ISETP.GE.U32.AND P2, PT, R20, R27.reuse, PT ;  /* 0x0000001b1400720c */ /* 0x080fe20003f46070 */
[----:B------:R-:W-:Y:S01]  /*3080*/  IMAD.MOV.U32 R29, RZ, RZ, R37 ;  /* 0x000000ffff1d7224 */ /* 0x000fe200078e0025 */
[CC--:B------:R-:W-:Y:S01]  /*3090*/  ISETP.LT.U32.AND P3, PT, R6.reuse, R27.reuse, PT ;  /* 0x0000001b0600720c */ /* 0x0c0fe20003f61070 */
[----:B------:R-:W-:Y:S01]  /*30a0*/  IMAD.X R7, R37, 0x1, R8, P4 ;  /* 0x0000000125077824 */ /* 0x000fe200020e0608 */
[----:B------:R-:W-:-:S02]  /*30b0*/  ISETP.GE.U32.AND P5, PT, R6, R27, PT ;  /* 0x0000001b0600720c */ /* 0x000fc40003fa6070 */
[-C--:B------:R-:W-:Y:S02]  /*30c0*/  ISETP.GE.U32.AND.EX P2, PT, R21, R26.reuse, PT, P2 ;  /* 0x0000001a1500720c */ /* 0x080fe40003f46120 */
[----:B------:R-:W-:Y:S02]  /*30d0*/  ISETP.LT.U32.AND.EX P3, PT, R7, R26, PT, P3 ;  /* 0x0000001a0700720c */ /* 0x000fe40003f61130 */
[----:B------:R-:W-:Y:S02]  /*30e0*/  SEL R42, R25, R0, !P2 ;  /* 0x00000000192a7207 */ /* 0x000fe40005000000 */
[----:B------:R-:W-:Y:S01]  /*30f0*/  SEL R38, R6, R27, P3 ;  /* 0x0000001b06267207 */ /* 0x000fe20001800000 */
[----:B------:R-:W-:Y:S01]  /*3100*/  IMAD.X R27, R8, 0x1, R36, P6 ;  /* 0x00000001081b7824 */ /* 0x000fe200030e0624 */
[----:B------:R-:W-:Y:S02]  /*3110*/  SEL R40, R7, R26, P3 ;  /* 0x0000001a07287207 */ /* 0x000fe40001800000 */
[----:B------:R-:W-:-:S02]  /*3120*/  ISETP.NE.U32.AND P4, PT, R9, R38, PT ;  /* 0x000000260900720c */ /* 0x000fc40003f85070 */
[----:B------:R-:W-:Y:S02]  /*3130*/  ISETP.EQ.U32.AND P3, PT, R34, R9, PT ;  /* 0x000000092200720c */ /* 0x000fe40003f62070 */
[----:B------:R-:W-:Y:S02]  /*3140*/  ISETP.NE.AND.EX P4, PT, R37, R40, PT, P4 ;  /* 0x000000282500720c */ /* 0x000fe40003f85340 */
[----:B------:R-:W-:Y:S02]  /*3150*/  SEL R41, R27, R10, !P2 ;  /* 0x0000000a1b297207 */ /* 0x000fe40005000000 */
[----:B------:R-:W-:Y:S02]  /*3160*/  ISETP.EQ.OR.EX P3, PT, R33, R37, !P4, P3 ;  /* 0x000000252100720c */ /* 0x000fe40006762730 */
[----:B------:R-:W-:Y:S01]  /*3170*/  ISETP.GE.U32.AND.EX P5, PT, R7, R26, PT, P5 ;  /* 0x0000001a0700720c */ /* 0x000fe20003fa6150 */
[----:B------:R-:W-:Y:S01]  /*3180*/  IMAD.MOV.U32 R26, RZ, RZ, R9 ;  /* 0x000000ffff1a7224 */ /* 0x000fe200078e0009 */
[----:B------:R-:W-:Y:S01]  /*3190*/  IADD3 R39, P4, PT, R42, R39, RZ ;  /* 0x000000272a277210 */ /* 0x000fe20007f9e0ff */
[----:B------:R-:W-:Y:S01]  /*31a0*/  IMAD.MOV.U32 R32, RZ, RZ, R41 ;  /* 0x000000ffff207224 */ /* 0x000fe200078e0029 */
[----:B------:R-:W-:-:S07]  /*31b0*/  MOV R30, R42 ;  /* 0x0000002a001e7202 */ /* 0x000fce0000000f00 */
[----:B------:R-:W-:Y:S05]  /*31c0*/  @P3 BRA `(.L_x_84) ;  /* 0x0000000000a03947 */ /* 0x000fea0003800000 */
[----:B------:R-:W-:Y:S01]  /*31d0*/  IMAD.MOV.U32 R30, RZ, RZ, R42 ;  /* 0x000000ffff1e7224 */ /* 0x000fe200078e002a */
[----:B------:R-:W-:Y:S01]  /*31e0*/  MOV R43, R9 ;  /* 0x00000009002b7202 */ /* 0x000fe20000000f00 */
[----:B------:R-:W-:Y:S01]  /*31f0*/  IMAD.MOV.U32 R32, RZ, RZ, R41 ;  /* 0x000000ffff207224 */ /* 0x000fe200078e0029 */
[----:B------:R-:W-:Y:S01]  /*3200*/  MOV R44, R34 ;  /* 0x00000022002c7202 */ /* 0x000fe20000000f00 */
[----:B------:R-:W-:Y:S02]  /*3210*/  IMAD.MOV.U32 R45, RZ, RZ, R37 ;  /* 0x000000ffff2d7224 */ /* 0x000fe400078e0025 */
[----:B------:R-:W-:Y:S02]  /*3220*/  IMAD.MOV.U32 R26, RZ, RZ, R9 ;  /* 0x000000ffff1a7224 */ /* 0x000fe400078e0009 */
[----:B------:R-:W-:Y:S02]  /*3230*/  IMAD.MOV.U32 R29, RZ, RZ, R37 ;  /* 0x000000ffff1d7224 */ /* 0x000fe400078e0025 */
[----:B------:R-:W-:-:S02]  /*3240*/  IMAD.MOV.U32 R46, RZ, RZ, R33 ;  /* 0x000000ffff2e7224 */ /* 0x000fc400078e0021 */
[----:B------:R-:W-:Y:S02]  /*3250*/  IMAD.MOV.U32 R28, RZ, RZ, R14 ;  /* 0x000000ffff1c7224 */ /* 0x000fe400078e000e */
[----:B------:R-:W-:-:S07]  /*3260*/  IMAD.MOV.U32 R31, RZ, RZ, R19 ;  /* 0x000000ffff1f7224 */ /* 0x000fce00078e0013 */
.L_x_85:
[----:B------:R-:W-:Y:S01]  /*3270*/  MOV R6, R26 ;  /* 0x0000001a00067202 */ /* 0x000fe20000000f00 */
[----:B------:R-:W-:-:S05]  /*3280*/  IMAD.MOV.U32 R7, RZ, RZ, R29 ;  /* 0x000000ffff077224 */ /* 0x000fca00078e001d */
[----:B------:R0:W2:Y:S02]  /*3290*/  LDG.E R47, desc[UR36][R6.64] ;  /* 0x00000024062f7981 */ /* 0x0000a4000c1e1900 */
[----:B0-----:R-:W-:Y:S02]  /*32a0*/  IMAD.MOV.U32 R6, RZ, RZ, R34 ;  /* 0x000000ffff067224 */ /* 0x001fe400078e0022 */
[----:B------:R-:W-:-:S05]  /*32b0*/  IMAD.MOV.U32 R7, RZ, RZ, R33 ;  /* 0x000000ffff077224 */ /* 0x000fca00078e0021 */
[----:B------:R0:W2:Y:S02]  /*32c0*/  LDG.E R48, desc[UR36][R6.64] ;  /* 0x0000002406307981 */ /* 0x0000a4000c1e1900 */
[----:B0-----:R-:W-:Y:S01]  /*32d0*/  MOV R6, R28 ;  /* 0x0000001c00067202 */ /* 0x001fe20000000f00 */
[----:B------:R-:W-:Y:S01]  /*32e0*/  IMAD.MOV.U32 R7, RZ, RZ, R31 ;  /* 0x000000ffff077224 */ /* 0x000fe200078e001f */
[----:B--2---:R-:W-:-:S13]  /*32f0*/  FSETP.GEU.AND P2, PT, R47, R48, PT ;  /* 0x000000302f00720b */ /* 0x004fda0003f4e000 */
[----:B------:R-:W-:Y:S01]  /*3300*/  @!P2 IADD3 R26, P6, PT, R26, 0x4, RZ ;  /* 0x000000041a1aa810 */ /* 0x000fe20007fde0ff */
[----:B------:R0:W-:Y:S01]  /*3310*/  @!P2 ST.E desc[UR36][R6.64], R47 ;  /* 0x0000002f0600a985 */ /* 0x0001e2000c101924 */
[----:B------:R-:W-:-:S03]  /*3320*/  @!P2 IADD3 R43, P3, PT, R43, 0x4, RZ ;  /* 0x000000042b2ba810 */ /* 0x000fc60007f7e0ff */
[----:B------:R-:W-:Y:S01]  /*3330*/  @!P2 IMAD.X R29, RZ, RZ, R29, P6 ;  /* 0x000000ffff1da224 */ /* 0x000fe200030e061d */
[----:B------:R-:W-:Y:S01]  /*3340*/  @P2 IADD3 R44, P6, PT, R44, 0x4, RZ ;  /* 0x000000042c2c2810 */ /* 0x000fe20007fde0ff */
[----:B------:R-:W-:Y:S01]  /*3350*/  @!P2 IMAD.X R45, RZ, RZ, R45, P3 ;  /* 0x000000ffff2da224 */ /* 0x000fe200018e062d */
[----:B------:R-:W-:Y:S01]  /*3360*/  @!P2 IADD3 R30, P3, PT, R30, 0x4, RZ ;  /* 0x000000041e1ea810 */ /* 0x000fe20007f7e0ff */
[----:B------:R0:W-:Y:S02]  /*3370*/  @P2 ST.E desc[UR36][R6.64], R48 ;  /* 0x0000003006002985 */ /* 0x0001e4000c101924 */
[----:B------:R-:W-:Y:S01]  /*3380*/  @P2 IMAD.X R46, RZ, RZ, R46, P6 ;  /* 0x000000ffff2e2224 */ /* 0x000fe200030e062e */
[----:B------:R-:W-:Y:S02]  /*3390*/  @!P2 IADD3.X R32, PT, PT, RZ, R32, RZ, P3, !PT ;  /* 0x00000020ff20a210 */ /* 0x000fe40001ffe4ff */
[----:B------:R-:W-:Y:S02]  /*33a0*/  @P2 IADD3 R34, P3, PT, R34, 0x4, RZ ;  /* 0x0000000422222810 */ /* 0x000fe40007f7e0ff */
[----:B------:R-:W-:-:S03]  /*33b0*/  @P2 IADD3 R35, P6, PT, R35, 0x4, RZ ;  /* 0x0000000423232810 */ /* 0x000fc60007fde0ff */
[----:B------:R-:W-:Y:S01]  /*33c0*/  @P2 IMAD.X R33, RZ, RZ, R33, P3 ;  /* 0x000000ffff212224 */ /* 0x000fe200018e0621 */
[----:B------:R-:W-:Y:S01]  /*33d0*/  ISETP.NE.U32.AND P3, PT, R43, R38, PT ;  /* 0x000000262b00720c */ /* 0x000fe20003f65070 */
[----:B------:R-:W-:Y:S01]  /*33e0*/  @P2 IMAD.X R36, RZ, RZ, R36, P6 ;  /* 0x000000ffff242224 */ /* 0x000fe200030e0624 */
[----:B------:R-:W-:Y:S02]  /*33f0*/  ISETP.NE.U32.AND P2, PT, R44, R9, PT ;  /* 0x000000092c00720c */ /* 0x000fe40003f45070 */
[----:B------:R-:W-:Y:S02]  /*3400*/  ISETP.NE.AND.EX P3, PT, R45, R40, PT, P3 ;  /* 0x000000282d00720c */ /* 0x000fe40003f65330 */
[----:B------:R-:W-:Y:S02]  /*3410*/  ISETP.NE.AND.EX P2, PT, R46, R37, PT, P2 ;  /* 0x000000252e00720c */ /* 0x000fe40003f45320 */
[----:B------:R-:W-:-:S04]  /*3420*/  IADD3 R28, P6, PT, R6, 0x4, RZ ;  /* 0x00000004061c7810 */ /* 0x000fc80007fde0ff */
[----:B------:R-:W-:-:S07]  /*3430*/  IADD3.X R31, PT, PT, RZ, R7, RZ, P6, !PT ;  /* 0x00000007ff1f7210 */ /* 0x000fce00037fe4ff */
[----:B0-----:R-:W-:Y:S05]  /*3440*/  @P3 BRA P2, `(.L_x_85) ;  /* 0xfffffffc00883947 */ /* 0x001fea000103ffff */
.L_x_84:
[----:B------:R-:W-:Y:S05]  /*3450*/  BSYNC.RECONVERGENT B3 ;  /* 0x0000000000037941 */ /* 0x000fea0003800200 */
.L_x_83:
[----:B------:R-:W-:Y:S01]  /*3460*/  IADD3 R35, P2, PT, -R35, R42, RZ ;  /* 0x0000002a23237210 */ /* 0x000fe20007f5e1ff */
[----:B------:R-:W-:Y:S01]  /*3470*/  IMAD.X R37, R41, 0x1, R8, P4 ;  /* 0x0000000129257824 */ /* 0x000fe200020e0608 */
[----:B------:R-:W-:Y:S01]  /*3480*/  BSSY.RECONVERGENT B3, `(.L_x_86) ;  /* 0x000004e000037945 */ /* 0x000fe20003800200 */
[----:B------:R-:W-:Y:S02]  /*3490*/  SEL R39, R39, R0, !P5 ;  /* 0x0000000027277207 */ /* 0x000fe40006800000 */
[----:B------:R-:W-:Y:S01]  /*34a0*/  IMAD.X R36, R41, 0x1, ~R36, P2 ;  /* 0x0000000129247824 */ /* 0x000fe200010e0e24 */
[----:B------:R-:W-:-:S04]  /*34b0*/  SEL R37, R37, R10, !P5 ;  /* 0x0000000a25257207 */ /* 0x000fc80006800000 */
[--C-:B------:R-:W-:Y:S02]  /*34c0*/  SHF.R.S64 R46, R35, 0x2, R36.reuse ;  /* 0x00000002232e7819 */ /* 0x100fe40000001024 */
[----:B------:R-:W-:Y:S02]  /*34d0*/  SHF.R.S32.HI R47, RZ, 0x2, R36 ;  /* 0x00000002ff2f7819 */ /* 0x000fe40000011424 */
[----:B------:R-:W-:-:S04]  /*34e0*/  ISETP.GE.U32.AND P2, PT, R46, 0x1, PT ;  /* 0x000000012e00780c */ /* 0x000fc80003f46070 */
[----:B------:R-:W-:-:S13]  /*34f0*/  ISETP.GE.AND.EX P2, PT, R47, RZ, PT, P2 ;  /* 0x000000ff2f00720c */ /* 0x000fda0003f46320 */
[----:B------:R-:W-:Y:S05]  /*3500*/  @!P2 BRA `(.L_x_87) ;  /* 0x000000040014a947 */ /* 0x000fea0003800000 */
[C---:B------:R-:W-:Y:S01]  /*3510*/  LOP3.LUT R45, R46.reuse, 0x3, RZ, 0xc0, !PT ;  /* 0x000000032e2d7812 */ /* 0x040fe200078ec0ff */
[----:B------:R-:W-:Y:S01]  /*3520*/  BSSY.RECONVERGENT B4, `(.L_x_88) ;  /* 0x000002d000047945 */ /* 0x000fe20003800200 */
[----:B------:R-:W-:Y:S01]  /*3530*/  ISETP.GE.U32.AND P2, PT, R46, 0x4, PT ;  /* 0x000000042e00780c */ /* 0x000fe20003f46070 */
[----:B------:R-:W-:Y:S01]  /*3540*/  IMAD.MOV.U32 R41, RZ, RZ, R28 ;  /* 0x000000ffff297224 */ /* 0x000fe200078e001c */
[----:B------:R-:W-:Y:S01]  /*3550*/  ISETP.NE.U32.AND P3, PT, R45, RZ, PT ;  /* 0x000000ff2d00720c */ /* 0x000fe20003f65070 */
[----:B------:R-:W-:Y:S01]  /*3560*/  IMAD.MOV.U32 R42, RZ, RZ, R34 ;  /* 0x000000ffff2a7224 */ /* 0x000fe200078e0022 */
[----:B------:R-:W-:Y:S01]  /*3570*/  ISETP.GE.U32.AND.EX P2, PT, R47, RZ, PT, P2 ;  /* 0x000000ff2f00720c */ /* 0x000fe20003f46120 */
[----:B------:R-:W-:Y:S01]  /*3580*/  IMAD.MOV.U32 R49, RZ, RZ, R33 ;  /* 0x000000ffff317224 */ /* 0x000fe200078e0021 */
[----:B------:R-:W-:Y:S01]  /*3590*/  ISETP.NE.AND.EX P3, PT, RZ, RZ, PT, P3 ;  /* 0x000000ffff00720c */ /* 0x000fe20003f65330 */
[----:B------:R-:W-:Y:S01]  /*35a0*/  IMAD.MOV.U32 R38, RZ, RZ, R46 ;  /* 0x000000ffff267224 */ /* 0x000fe200078e002e */
[----:B------:R-:W-:-:S02]  /*35b0*/  MOV R44, R31 ;  /* 0x0000001f002c7202 */ /* 0x000fc40000000f00 */
[----:B------:R-:W-:-:S09]  /*35c0*/  MOV R40, R47 ;  /* 0x0000002f00287202 */ /* 0x000fd20000000f00 */
[----:B------:R-:W-:Y:S05]  /*35d0*/  @!P3 BRA `(.L_x_89) ;  /* 0x000000000084b947 */ /* 0x000fea0003800000 */
[----:B------:R-:W-:Y:S02]  /*35e0*/  IMAD.MOV.U32 R6, RZ, RZ, R34 ;  /* 0x000000ffff067224 */ /* 0x000fe400078e0022 */
[----:B------:R-:W-:-:S05]  /*35f0*/  IMAD.MOV.U32 R7, RZ, RZ, R33 ;  /* 0x000000ffff077224 */ /* 0x000fca00078e0021 */
[----:B------:R-:W2:Y:S01]  /*3600*/  LDG.E R43, desc[UR36][R6.64] ;  /* 0x00000024062b7981 */ /* 0x000ea2000c1e1900 */
[----:B------:R-:W-:Y:S01]  /*3610*/  IMAD.MOV.U32 R8, RZ, RZ, R28 ;  /* 0x000000ffff087224 */ /* 0x000fe200078e001c */
[----:B------:R-:W-:Y:S02]  /*3620*/  MOV R9, R31 ;  /* 0x0000001f00097202 */ /* 0x000fe40000000f00 */
[----:B------:R-:W-:Y:S02]  /*3630*/  ISETP.NE.U32.AND P3, PT, R45, 0x1, PT ;  /* 0x000000012d00780c */ /* 0x000fe40003f65070 */
[----:B------:R-:W-:Y:S02]  /*3640*/  IADD3 R42, P4, PT, R34, 0x4, RZ ;  /* 0x00000004222a7810 */ /* 0x000fe40007f9e0ff */
[----:B------:R-:W-:Y:S02]  /*3650*/  ISETP.NE.AND.EX P3, PT, RZ, RZ, PT, P3 ;  /* 0x000000ffff00720c */ /* 0x000fe40003f65330 */
[----:B------:R-:W-:Y:S01]  /*3660*/  IADD3 R41, P5, PT, R28, 0x4, RZ ;  /* 0x000000041c297810 */ /* 0x000fe20007fbe0ff */
[----:B------:R-:W-:Y:S01]  /*3670*/  IMAD.X R49, RZ, RZ, R33, P4 ;  /* 0x000000ffff317224 */ /* 0x000fe200020e0621 */
[----:B------:R-:W-:-:S03]  /*3680*/  IADD3 R38, P6, PT, R46, -0x1, RZ ;  /* 0xffffffff2e267810 */ /* 0x000fc60007fde0ff */
[----:B------:R-:W-:Y:S01]  /*3690*/  IMAD.X R44, RZ, RZ, R31, P5 ;  /* 0x000000ffff2c7224 */ /* 0x000fe200028e061f */
[----:B------:R-:W-:Y:S01]  /*36a0*/  IADD3.X R40, PT, PT, R47, -0x1, RZ, P6, !PT ;  /* 0xffffffff2f287810 */ /* 0x000fe200037fe4ff */
[----:B--2---:R0:W-:Y:S04]  /*36b0*/  ST.E desc[UR36][R8.64], R43 ;  /* 0x0000002b08007985 */ /* 0x0041e8000c101924 */
[----:B------:R-:W-:Y:S05]  /*36c0*/  @!P3 BRA `(.L_x_89) ;  /* 0x000000000048b947 */ /* 0x000fea0003800000 */
[----:B0-----:R-:W2:Y:S01]  /*36d0*/  LDG.E R43, desc[UR36][R6.64+0x4] ;  /* 0x00000424062b7981 */ /* 0x001ea2000c1e1900 */
[----:B------:R-:W-:-:S04]  /*36e0*/  ISETP.NE.U32.AND P3, PT, R45, 0x2, PT ;  /* 0x000000022d00780c */ /* 0x000fc80003f65070 */
[----:B------:R-:W-:Y:S01]  /*36f0*/  ISETP.NE.AND.EX P3, PT, RZ, RZ, PT, P3 ;  /* 0x000000ffff00720c */ /* 0x000fe20003f65330 */
[----:B--2---:R1:W-:-:S12]  /*3700*/  ST.E desc[UR36][R8.64+0x4], R43 ;  /* 0x0000042b08007985 */ /* 0x0043d8000c101924 */
[----:B------:R-:W2:Y:S01]  /*3710*/  @P3 LDG.E R45, desc[UR36][R6.64+0x8] ;  /* 0x00000824062d3981 */ /* 0x000ea2000c1e1900 */
[----:B------:R-:W-:Y:S02]  /*3720*/  IADD3 R42, P4, PT, R34, 0x8, RZ ;  /* 0x00000008222a7810 */ /* 0x000fe40007f9e0ff */
[----:B------:R-:W-:Y:S02]  /*3730*/  IADD3 R41, P5, PT, R28, 0x8, RZ ;  /* 0x000000081c297810 */ /* 0x000fe40007fbe0ff */
[----:B------:R-:W-:Y:S01]  /*3740*/  @P3 IADD3 R42, P6, PT, R34, 0xc, RZ ;  /* 0x0000000c222a3810 */ /* 0x000fe20007fde0ff */
[----:B------:R-:W-:Y:S01]  /*3750*/  IMAD.X R49, RZ, RZ, R33, P4 ;  /* 0x000000ffff317224 */ /* 0x000fe200020e0621 */
[----:B------:R-:W-:Y:S01]  /*3760*/  IADD3 R38, P4, PT, R46, -0x2, RZ ;  /* 0xfffffffe2e267810 */ /* 0x000fe20007f9e0ff */
[----:B------:R-:W-:Y:S01]  /*3770*/  IMAD.X R44, RZ, RZ, R31, P5 ;  /* 0x000000ffff2c7224 */ /* 0x000fe200028e061f */
[----:B------:R-:W-:Y:S02]  /*3780*/  @P3 IADD3.X R49, PT, PT, RZ, R33, RZ, P6, !PT ;  /* 0x00000021ff313210 */ /* 0x000fe400037fe4ff */
[----:B------:R-:W-:-:S02]  /*3790*/  @P3 IADD3 R41, P5, PT, R28, 0xc, RZ ;  /* 0x0000000c1c293810 */ /* 0x000fc40007fbe0ff */
[----:B------:R-:W-:Y:S02]  /*37a0*/  @P3 IADD3 R38, P6, PT, R46, -0x3, RZ ;  /* 0xfffffffd2e263810 */ /* 0x000fe40007fde0ff */
[C---:B------:R-:W-:Y:S01]  /*37b0*/  IADD3.X R40, PT, PT, R47.reuse, -0x1, RZ, P4, !PT ;  /* 0xffffffff2f287810 */ /* 0x040fe200027fe4ff */
[----:B------:R-:W-:Y:S01]  /*37c0*/  @P3 IMAD.X R44, RZ, RZ, R31, P5 ;  /* 0x000000ffff2c3224 */ /* 0x000fe200028e061f */
[----:B------:R-:W-:Y:S01]  /*37d0*/  @P3 IADD3.X R40, PT, PT, R47, -0x1, RZ, P6, !PT ;  /* 0xffffffff2f283810 */ /* 0x000fe200037fe4ff */
[----:B--2---:R1:W-:Y:S08]  /*37e0*/  @P3 ST.E desc[UR36][R8.64+0x8], R45 ;  /* 0x0000082d08003985 */ /* 0x0043f0000c101924 */
.L_x_89:
[----:B------:R-:W-:Y:S05]  /*37f0*/  BSYNC.RECONVERGENT B4 ;  /* 0x0000000000047941 */ /* 0x000fea0003800200 */
.L_x_88:
[----:B------:R-:W-:Y:S05]  /*3800*/  @!P2 BRA `(.L_x_87) ;  /* 0x000000000054a947 */ /* 0x000fea0003800000 */
.L_x_90:
[----:B------:R-:W-:Y:S01]  /*3810*/  IMAD.MOV.U32 R6, RZ, RZ, R42 ;  /* 0x000000ffff067224 */ /* 0x000fe200078e002a */
[----:B------:R-:W-:-:S05]  /*3820*/  MOV R7, R49 ;  /* 0x0000003100077202 */ /* 0x000fca0000000f00 */
[----:B--2---:R-:W2:Y:S01]  /*3830*/  LDG.E R33, desc[UR36][R6.64] ;  /* 0x0000002406217981 */ /* 0x004ea2000c1e1900 */
[----:B01----:R-:W-:Y:S02]  /*3840*/  IMAD.MOV.U32 R8, RZ, RZ, R41 ;  /* 0x000000ffff087224 */ /* 0x003fe400078e0029 */
[----:B------:R-:W-:-:S05]  /*3850*/  IMAD.MOV.U32 R9, RZ, RZ, R44 ;  /* 0x000000ffff097224 */ /* 0x000fca00078e002c */
[----:B--2---:R2:W-:Y:S04]  /*3860*/  ST.E desc[UR36][R8.64], R33 ;  /* 0x0000002108007985 */ /* 0x0045e8000c101924 */
[----:B------:R-:W3:Y:S04]  /*3870*/  LDG.E R43, desc[UR36][R6.64+0x4] ;  /* 0x00000424062b7981 */ /* 0x000ee8000c1e1900 */
[----:B---3--:R2:W-:Y:S04]  /*3880*/  ST.E desc[UR36][R8.64+0x4], R43 ;  /* 0x0000042b08007985 */ /* 0x0085e8000c101924 */
[----:B------:R-:W3:Y:S04]  /*3890*/  LDG.E R45, desc[UR36][R6.64+0x8] ;  /* 0x00000824062d7981 */ /* 0x000ee8000c1e1900 */
[----:B---3--:R2:W-:Y:S04]  /*38a0*/  ST.E desc[UR36][R8.64+0x8], R45 ;  /* 0x0000082d08007985 */ /* 0x0085e8000c101924 */
[----:B------:R-:W3:Y:S01]  /*38b0*/  LDG.E R47, desc[UR36][R6.64+0xc] ;  /* 0x00000c24062f7981 */ /* 0x000ee2000c1e1900 */
[----:B------:R-:W-:-:S02]  /*38c0*/  ISETP.GT.U32.AND P2, PT, R38, 0x4, PT ;  /* 0x000000042600780c */ /* 0x000fc40003f44070 */
[----:B------:R-:W-:Y:S02]  /*38d0*/  IADD3 R42, P3, PT, R6, 0x10, RZ ;  /* 0x00000010062a7810 */ /* 0x000fe40007f7e0ff */
[----:B------:R-:W-:Y:S02]  /*38e0*/  ISETP.GT.U32.AND.EX P2, PT, R40, RZ, PT, P2 ;  /* 0x000000ff2800720c */ /* 0x000fe40003f44120 */
[----:B------:R-:W-:Y:S01]  /*38f0*/  IADD3 R38, P5, PT, R38, -0x4, RZ ;  /* 0xfffffffc26267810 */ /* 0x000fe20007fbe0ff */
[----:B------:R-:W-:Y:S01]  /*3900*/  IMAD.X R49, RZ, RZ, R7, P3 ;  /* 0x000000ffff317224 */ /* 0x000fe200018e0607 */
[----:B------:R-:W-:Y:S02]  /*3910*/  IADD3 R41, P4, PT, R8, 0x10, RZ ;  /* 0x0000001008297810 */ /* 0x000fe40007f9e0ff */
[----:B------:R-:W-:Y:S02]  /*3920*/  IADD3.X R40, PT, PT, R40, -0x1, RZ, P5, !PT ;  /* 0xffffffff28287810 */ /* 0x000fe40002ffe4ff */
[----:B------:R-:W-:Y:S01]  /*3930*/  IADD3.X R44, PT, PT, RZ, R9, RZ, P4, !PT ;  /* 0x00000009ff2c7210 */ /* 0x000fe200027fe4ff */
[----:B---3--:R2:W-:Y:S04]  /*3940*/  ST.E desc[UR36][R8.64+0xc], R47 ;  /* 0x00000c2f08007985 */ /* 0x0085e8000c101924 */
[----:B------:R-:W-:Y:S05]  /*3950*/  @P2 BRA `(.L_x_90) ;  /* 0xfffffffc00ac2947 */ /* 0x000fea000383ffff */
.L_x_87:
[----:B------:R-:W-:Y:S05]  /*3960*/  BSYNC.RECONVERGENT B3 ;  /* 0x0000000000037941 */ /* 0x000fea0003800200 */
.L_x_86:
[----:B------:R-:W-:Y:S01]  /*3970*/  IADD3 R39, P2, PT, -R30, R39, RZ ;  /* 0x000000271e277210 */ /* 0x000fe20007f5e1ff */
[----:B------:R-:W-:Y:S01]  /*3980*/  BSSY.RECONVERGENT B3, `(.L_x_91) ;  /* 0x000004d000037945 */ /* 0x000fe20003800200 */
[----:B------:R-:W-:-:S03]  /*3990*/  IADD3 R6, P3, PT, R28, R35, RZ ;  /* 0x000000231c067210 */ /* 0x000fc60007f7e0ff */
[----:B------:R-:W-:Y:S02]  /*39a0*/  IMAD.X R32, R37, 0x1, ~R32, P2 ;  /* 0x0000000125207824 */ /* 0x000fe400010e0e20 */
[----:B------:R-:W-:-:S03]  /*39b0*/  IMAD.X R7, R31, 0x1, R36, P3 ;  /* 0x000000011f077824 */ /* 0x000fc600018e0624 */
[--C-:B012---:R-:W-:Y:S02]  /*39c0*/  SHF.R.S64 R8, R39, 0x2, R32.reuse ;  /* 0x0000000227087819 */ /* 0x107fe40000001020 */
        /* <DEDUP_REMOVED lines=17> */
[----:B------:R-:W-:-:S05]  /*3ae0*/  IMAD.MOV.U32 R28, RZ, RZ, R26 ;  /* 0x000000ffff1c7224 */ /* 0x000fca00078e001a */
[----:B------:R-:W2:Y:S01]  /*3af0*/  LDG.E R9, desc[UR36][R28.64] ;  /* 0x000000241c097981 */ /* 0x000ea2000c1e1900 */
        /* <DEDUP_REMOVED lines=15> */
[C---:B------:R-:W-:Y:S02]  /*3bf0*/  IADD3 R34, P4, PT, R26.reuse, 0x8, RZ ;  /* 0x000000081a227810 */ /* 0x040fe40007f9e0ff */
[----:B------:R-:W-:Y:S02]  /*3c00*/  @P3 IADD3 R34, P6, PT, R26, 0xc, RZ ;  /* 0x0000000c1a223810 */ /* 0x000fe40007fde0ff */
[----:B------:R-:W-:Y:S02]  /*3c10*/  IADD3.X R37, PT, PT, RZ, R29, RZ, P4, !PT ;  /* 0x0000001dff257210 */ /* 0x000fe400027fe4ff */
[----:B------:R-:W-:Y:S01]  /*3c20*/  IADD3 R36, P4, PT, R6, 0x8, RZ ;  /* 0x0000000806247810 */ /* 0x000fe20007f9e0ff */
[----:B------:R-:W-:Y:S01]  /*3c30*/  @P3 IMAD.X R37, RZ, RZ, R29, P6 ;  /* 0x000000ffff253224 */ /* 0x000fe200030e061d */
[----:B------:R-:W-:Y:S02]  /*3c40*/  IADD3 R30, P5, PT, R8, -0x2, RZ ;  /* 0xfffffffe081e7810 */ /* 0x000fe40007fbe0ff */
[----:B------:R-:W-:Y:S01]  /*3c50*/  @P3 IADD3 R36, P6, PT, R6, 0xc, RZ ;  /* 0x0000000c06243810 */ /* 0x000fe20007fde0ff */
[----:B------:R-:W-:Y:S01]  /*3c60*/  IMAD.X R39, RZ, RZ, R7, P4 ;  /* 0x000000ffff277224 */ /* 0x000fe200020e0607 */
[----:B------:R-:W-:-:S02]  /*3c70*/  @P3 IADD3 R30, P4, PT, R8, -0x3, RZ ;  /* 0xfffffffd081e3810 */ /* 0x000fc40007f9e0ff */
[C---:B------:R-:W-:Y:S01]  /*3c80*/  IADD3.X R32, PT, PT, R33.reuse, -0x1, RZ, P5, !PT ;  /* 0xffffffff21207810 */ /* 0x040fe20002ffe4ff */
[----:B------:R-:W-:Y:S01]  /*3c90*/  @P3 IMAD.X R39, RZ, RZ, R7, P6 ;  /* 0x000000ffff273224 */ /* 0x000fe200030e0607 */
[----:B------:R-:W-:Y:S01]  /*3ca0*/  @P3 IADD3.X R32, PT, PT, R33, -0x1, RZ, P4, !PT ;  /* 0xffffffff21203810 */ /* 0x000fe200027fe4ff */
[----:B--2---:R1:W-:Y:S08]  /*3cb0*/  @P3 ST.E desc[UR36][R6.64+0x8], R31 ;  /* 0x0000081f06003985 */ /* 0x0043f0000c101924 */
.L_x_94:
[----:B------:R-:W-:Y:S05]  /*3cc0*/  BSYNC.RECONVERGENT B4 ;  /* 0x0000000000047941 */ /* 0x000fea0003800200 */
.L_x_93:
[----:B------:R-:W-:Y:S05]  /*3cd0*/  @!P2 BRA `(.L_x_92) ;  /* 0x00000000005ca947 */ /* 0x000fea0003800000 */
.L_x_95:
[----:B------:R-:W-:Y:S01]  /*3ce0*/  MOV R8, R34 ;  /* 0x0000002200087202 */ /* 0x000fe20000000f00 */
[----:B01----:R-:W-:-:S05]  /*3cf0*/  IMAD.MOV.U32 R9, RZ, RZ, R37 ;  /* 0x000000ffff097224 */ /* 0x003fca00078e0025 */
[----:B--2---:R-:W2:Y:S01]  /*3d00*/  LDG.E R29, desc[UR36][R8.64] ;  /* 0x00000024081d7981 */ /* 0x004ea2000c1e1900 */
[----:B------:R-:W-:Y:S02]  /*3d10*/  IMAD.MOV.U32 R6, RZ, RZ, R36 ;  /* 0x000000ffff067224 */ /* 0x000fe400078e0024 */
        /* <DEDUP_REMOVED lines=8> */
[----:B------:R-:W-:Y:S02]  /*3da0*/  IADD3 R26, P5, PT, R30, -0x4, RZ ;  /* 0xfffffffc1e1a7810 */ /* 0x000fe40007fbe0ff */
[----:B------:R-:W-:Y:S02]  /*3db0*/  ISETP.GT.U32.AND.EX P2, PT, R32, RZ, PT, P2 ;  /* 0x000000ff2000720c */ /* 0x000fe40003f44120 */
[----:B------:R-:W-:Y:S01]  /*3dc0*/  IADD3 R36, P4, PT, R6, 0x10, RZ ;  /* 0x0000001006247810 */ /* 0x000fe20007f9e0ff */
[----:B------:R-:W-:Y:S01]  /*3dd0*/  IMAD.MOV.U32 R30, RZ, RZ, R26 ;  /* 0x000000ffff1e7224 */ /* 0x000fe200078e001a */
[----:B------:R-:W-:Y:S02]  /*3de0*/  IADD3.X R28, PT, PT, R32, -0x1, RZ, P5, !PT ;  /* 0xffffffff201c7810 */ /* 0x000fe40002ffe4ff */
[----:B------:R-:W-:Y:S01]  /*3df0*/  IADD3 R34, P3, PT, R8, 0x10, RZ ;  /* 0x0000001008227810 */ /* 0x000fe20007f7e0ff */
[----:B------:R-:W-:Y:S02]  /*3e00*/  IMAD.X R39, RZ, RZ, R7, P4 ;  /* 0x000000ffff277224 */ /* 0x000fe400020e0607 */
[----:B------:R-:W-:Y:S01]  /*3e10*/  IMAD.MOV.U32 R32, RZ, RZ, R28 ;  /* 0x000000ffff207224 */ /* 0x000fe200078e001c */
[----:B------:R-:W-:Y:S01]  /*3e20*/  IADD3.X R37, PT, PT, RZ, R9, RZ, P3, !PT ;  /* 0x00000009ff257210 */ /* 0x000fe20001ffe4ff */
[----:B---3--:R2:W-:Y:S02]  /*3e30*/  ST.E desc[UR36][R6.64+0xc], R35 ;  /* 0x00000c2306007985 */ /* 0x0085e4000c101924 */
[----:B------:R-:W-:Y:S06]  /*3e40*/  @P2 BRA `(.L_x_95) ;  /* 0xfffffffc00a42947 */ /* 0x000fec000383ffff */
.L_x_92:
[----:B------:R-:W-:Y:S05]  /*3e50*/  BSYNC.RECONVERGENT B3 ;  /* 0x0000000000037941 */ /* 0x000fea0003800200 */
.L_x_91:
[----:B------:R-:W3:Y:S01]  /*3e60*/  LDCU.64 UR4, c[0x0][0x3b0] ;  /* 0x00007600ff0477ac */ /* 0x000ee20008000a00 */
[----:B012---:R-:W0:Y:S01]  /*3e70*/  LDC.64 R6, c[0x0][0x3b0] ;  /* 0x0000ec00ff067b82 */ /* 0x007e220000000a00 */
[C---:B------:R-:W-:Y:S01]  /*3e80*/  IMAD.SHL.U32 R35, R13.reuse, 0x4, RZ ;  /* 0x000000040d237824 */ /* 0x040fe200078e00ff */
[----:B------:R-:W-:Y:S01]  /*3e90*/  SHF.L.U64.HI R36, R13, 0x2, R12 ;  /* 0x000000020d247819 */ /* 0x000fe2000001020c */
[----:B------:R-:W1:Y:S03]  /*3ea0*/  LDCU.64 UR6, c[0x0][0x380] ;  /* 0x00007000ff0677ac */ /* 0x000e660008000a00 */
[----:B------:R-:W-:-:S04]  /*3eb0*/  IADD3 R34, P3, PT, R20, R35, RZ ;  /* 0x0000002314227210 */ /* 0x000fc80007f7e0ff */
[----:B------:R-:W-:Y:S02]  /*3ec0*/  IADD3.X R33, PT, PT, R21, R36, RZ, P3, !PT ;  /* 0x0000002415217210 */ /* 0x000fe40001ffe4ff */
[----:B------:R-:W-:Y:S01]  /*3ed0*/  IADD3 R35, P3, PT, R25, R35, RZ ;  /* 0x0000002319237210 */ /* 0x000fe20007f7e0ff */
[----:B---3--:R-:W-:Y:S02]  /*3ee0*/  IMAD R26, R23, UR4, RZ ;  /* 0x00000004171a7c24 */ /* 0x008fe4000f8e02ff */
[----:B------:R-:W-:-:S04]  /*3ef0*/  IMAD.WIDE.U32 R8, R17, UR4, RZ ;  /* 0x0000000411087c25 */ /* 0x000fc8000f8e00ff */
[----:B------:R-:W-:Y:S01]  /*3f00*/  IMAD R29, R17, UR5, R26 ;  /* 0x00000005111d7c24 */ /* 0x000fe2000f8e021a */
[----:B------:R-:W-:Y:S01]  /*3f10*/  SHF.L.U32 R26, R8, 0x2, RZ ;  /* 0x00000002081a7819 */ /* 0x000fe200000006ff */
[----:B------:R-:W-:Y:S02]  /*3f20*/  IMAD.X R36, R27, 0x1, R36, P3 ;  /* 0x000000011b247824 */ /* 0x000fe400018e0624 */
[----:B------:R-:W-:Y:S01]  /*3f30*/  IMAD.IADD R29, R9, 0x1, R29 ;  /* 0x00000001091d7824 */ /* 0x000fe200078e021d */
[----:B-1----:R-:W-:-:S04]  /*3f40*/  IADD3 R9, P2, PT, R26, UR6, RZ ;  /* 0x000000061a097c10 */ /* 0x002fc8000ff5e0ff */
[----:B------:R-:W-:Y:S02]  /*3f50*/  SHF.L.U64.HI R29, R8, 0x2, R29 ;  /* 0x00000002081d7819 */ /* 0x000fe4000001021d */
[----:B0-----:R-:W-:Y:S02]  /*3f60*/  LEA R9, P4, R6, R9, 0x2 ;  /* 0x0000000906097211 */ /* 0x001fe400078810ff */
[----:B------:R-:W-:Y:S02]  /*3f70*/  IADD3.X R29, PT, PT, R29, UR7, RZ, P2, !PT ;  /* 0x000000071d1d7c10 */ /* 0x000fe400097fe4ff */
[----:B------:R-:W-:Y:S02]  /*3f80*/  ISETP.GE.U32.AND P2, PT, R34, R9, PT ;  /* 0x000000092200720c */ /* 0x000fe40003f46070 */
[----:B------:R-:W-:Y:S01]  /*3f90*/  LEA.HI.X R6, R6, R29, R7, 0x2, P4 ;  /* 0x0000001d06067211 */ /* 0x000fe200020f1407 */
[----:B------:R-:W-:-:S03]  /*3fa0*/  IMAD.SHL.U32 R7, R13, 0x8, RZ ;  /* 0x000000080d077824 */ /* 0x000fc600078e00ff */
[----:B------:R-:W-:Y:S02]  /*3fb0*/  ISETP.GE.U32.AND.EX P2, PT, R33, R6, PT, P2 ;  /* 0x000000062100720c */ /* 0x000fe40003f46120 */
[----:B------:R-:W-:Y:S02]  /*3fc0*/  IADD3 R14, P4, PT, R14, R7, RZ ;  /* 0x000000070e0e7210 */ /* 0x000fe40007f9e0ff */
[----:B------:R-:W-:-:S05]  /*3fd0*/  SHF.L.U64.HI R6, R13, 0x3, R12 ;  /* 0x000000030d067819 */ /* 0x000fca000001020c */
[----:B------:R-:W-:-:S04]  /*3fe0*/  IMAD.X R19, R19, 0x1, R6, P4 ;  /* 0x0000000113137824 */ /* 0x000fc800020e0606 */
[----:B------:R-:W-:Y:S05]  /*3ff0*/  @!P2 BRA `(.L_x_96) ;  /* 0xffffffec00dca947 */ /* 0x000fea000383ffff */
[----:B------:R-:W-:Y:S05]  /*4000*/  BSYNC.RECONVERGENT B2 ;  /* 0x0000000000027941 */ /* 0x000fea0003800200 */
.L_x_82:
[----:B------:R-:W-:Y:S05]  /*4010*/  BRA `(.L_x_97) ;  /* 0x0000000c00b87947 */ /* 0x000fea0003800000 */
.L_x_81:
[----:B------:R-:W-:-:S04]  /*4020*/  IADD3 R6, P3, PT, RZ, -R2, RZ ;  /* 0x80000002ff067210 */ /* 0x000fc80007f7e0ff */
[----:B------:R-:W-:Y:S01]  /*4030*/  ISETP.GT.U32.AND P2, PT, R6, -0x1, PT ;  /* 0xffffffff0600780c */ /* 0x000fe20003f44070 */
[----:B------:R-:W-:-:S05]  /*4040*/  IMAD.X R6, RZ, RZ, ~R16, P3 ;  /* 0x000000ffff067224 */ /* 0x000fca00018e0e10 */
[----:B------:R-:W-:-:S13]  /*4050*/  ISETP.GT.AND.EX P2, PT, R6, -0x1, PT, P2 ;  /* 0xffffffff0600780c */ /* 0x000fda0003f44320 */
[----:B------:R-:W-:Y:S05]  /*4060*/  @P2 BRA `(.L_x_97) ;  /* 0x0000000c00a42947 */ /* 0x000fea0003800000 */
[----:B------:R-:W0:Y:S01]  /*4070*/  LDCU.64 UR4, c[0x0][0x3b0] ;  /* 0x00007600ff0477ac */ /* 0x000e220008000a00 */
[----:B------:R-:W-:Y:S02]  /*4080*/  IMAD.MOV.U32 R29, RZ, RZ, R4 ;  /* 0x000000ffff1d7224 */ /* 0x000fe400078e0004 */
[----:B------:R-:W-:Y:S01]  /*4090*/  IMAD.MOV.U32 R34, RZ, RZ, R5 ;  /* 0x000000ffff227224 */ /* 0x000fe200078e0005 */
[----:B------:R-:W1:Y:S01]  /*40a0*/  LDCU.64 UR6, c[0x0][0x380] ;  /* 0x00007000ff0677ac */ /* 0x000e620008000a00 */
[----:B0-----:R-:W-:Y:S02]  /*40b0*/  IMAD R8, R23, UR4, RZ ;  /* 0x0000000417087c24 */ /* 0x001fe4000f8e02ff */
[----:B------:R-:W-:-:S04]  /*40c0*/  IMAD.WIDE.U32 R6, R17, UR4, RZ ;  /* 0x0000000411067c25 */ /* 0x000fc8000f8e00ff */
[----:B------:R-:W-:Y:S01]  /*40d0*/  IMAD R9, R17, UR5, R8 ;  /* 0x0000000511097c24 */ /* 0x000fe2000f8e0208 */
[----:B------:R-:W-:-:S03]  /*40e0*/  SHF.L.U32 R14, R6, 0x2, RZ ;  /* 0x00000002060e7819 */ /* 0x000fc600000006ff */
[----:B------:R-:W-:Y:S01]  /*40f0*/  IMAD.IADD R9, R7, 0x1, R9 ;  /* 0x0000000107097824 */ /* 0x000fe200078e0209 */
[----:B-1----:R-:W-:-:S04]  /*4100*/  IADD3 R14, P2, PT, R14, UR6, RZ ;  /* 0x000000060e0e7c10 */ /* 0x002fc8000ff5e0ff */
[----:B------:R-:W-:-:S04]  /*4110*/  SHF.L.U64.HI R9, R6, 0x2, R9 ;  /* 0x0000000206097819 */ /* 0x000fc80000010209 */
[----:B------:R-:W-:-:S07]  /*4120*/  IADD3.X R15, PT, PT, R9, UR7, RZ, P2, !PT ;  /* 0x00000007090f7c10 */ /* 0x000fce00097fe4ff */
.L_x_111:
[C---:B------:R-:W-:Y:S01]  /*4130*/  SHF.L.U32 R6, R13.reuse, 0x2, RZ ;  /* 0x000000020d067819 */ /* 0x040fe200000006ff */
[----:B------:R-:W-:Y:S01]  /*4140*/  BSSY.RECONVERGENT B2, `(.L_x_98) ;  /* 0x0000033000027945 */ /* 0x000fe20003800200 */
[----:B------:R-:W-:Y:S01]  /*4150*/  SHF.L.U64.HI R30, R13, 0x2, R12 ;  /* 0x000000020d1e7819 */ /* 0x000fe2000001020c */
[----:B------:R-:W-:Y:S01]  /*4160*/  IMAD.MOV.U32 R28, RZ, RZ, R14 ;  /* 0x000000ffff1c7224 */ /* 0x000fe200078e000e */
[----:B------:R-:W-:Y:S01]  /*4170*/  IADD3 R18, P2, PT, R29, R6, RZ ;  /* 0x000000061d127210 */ /* 0x000fe20007f5e0ff */
[----:B------:R-:W-:-:S03]  /*4180*/  IMAD.MOV.U32 R19, RZ, RZ, R15 ;  /* 0x000000ffff137224 */ /* 0x000fc600078e000f */
[----:B------:R-:W-:Y:S01]  /*4190*/  IADD3 RZ, P3, PT, R18, -R3, RZ ;  /* 0x8000000312ff7210 */ /* 0x000fe20007f7e0ff */
[----:B------:R-:W-:-:S04]  /*41a0*/  IMAD.X R20, R34, 0x1, R30, P2 ;  /* 0x0000000122147824 */ /* 0x000fc800010e061e */
[----:B------:R-:W-:-:S05]  /*41b0*/  IMAD.X R7, R20, 0x1, ~R11, P3 ;  /* 0x0000000114077824 */ /* 0x000fca00018e0e0b */
[----:B------:R-:W-:-:S04]  /*41c0*/  ISETP.GE.AND P2, PT, R7, RZ, PT ;  /* 0x000000ff0700720c */ /* 0x000fc80003f46270 */
[----:B------:R-:W-:Y:S02]  /*41d0*/  SEL R32, R18, R3, !P2 ;  /* 0x0000000312207207 */ /* 0x000fe40005000000 */
[----:B------:R-:W-:Y:S02]  /*41e0*/  SEL R31, R20, R11, !P2 ;  /* 0x0000000b141f7207 */ /* 0x000fe40005000000 */
[----:B------:R-:W-:Y:S01]  /*41f0*/  IADD3 R6, P2, PT, R32, R6, RZ ;  /* 0x0000000620067210 */ /* 0x000fe20007f5e0ff */
[----:B------:R-:W-:Y:S01]  /*4200*/  IMAD.MOV.U32 R26, RZ, RZ, R32 ;  /* 0x000000ffff1a7224 */ /* 0x000fe200078e0020 */
[----:B------:R-:W-:Y:S02]  /*4210*/  ISETP.EQ.U32.AND P3, PT, R29, R32, PT ;  /* 0x000000201d00720c */ /* 0x000fe40003f62070 */
[----:B--2---:R-:W-:Y:S01]  /*4220*/  MOV R27, R31 ;  /* 0x0000001f001b7202 */ /* 0x004fe20000000f00 */
[----:B------:R-:W-:Y:S01]  /*4230*/  IMAD.X R30, R31, 0x1, R30, P2 ;  /* 0x000000011f1e7824 */ /* 0x000fe200010e061e */
[----:B------:R-:W-:-:S04]  /*4240*/  IADD3 RZ, P2, PT, R6, -R3, RZ ;  /* 0x8000000306ff7210 */ /* 0x000fc80007f5e0ff */
[----:B------:R-:W-:-:S04]  /*4250*/  IADD3.X R7, PT, PT, R30, ~R11, RZ, P2, !PT ;  /* 0x8000000b1e077210 */ /* 0x000fc800017fe4ff */
[----:B------:R-:W-:-:S04]  /*4260*/  ISETP.GE.AND P2, PT, R7, RZ, PT ;  /* 0x000000ff0700720c */ /* 0x000fc80003f46270 */
[----:B------:R-:W-:Y:S02]  /*4270*/  SEL R21, R6, R3, !P2 ;  /* 0x0000000306157207 */ /* 0x000fe40005000000 */
[----:B------:R-:W-:Y:S02]  /*4280*/  SEL R30, R30, R11, !P2 ;  /* 0x0000000b1e1e7207 */ /* 0x000fe40005000000 */
[----:B------:R-:W-:-:S04]  /*4290*/  ISETP.NE.U32.AND P2, PT, R32, R21, PT ;  /* 0x000000152000720c */ /* 0x000fc80003f45070 */
[----:B------:R-:W-:-:S04]  /*42a0*/  ISETP.NE.AND.EX P2, PT, R31, R30, PT, P2 ;  /* 0x0000001e1f00720c */ /* 0x000fc80003f45320 */
[----:B------:R-:W-:-:S13]  /*42b0*/  ISETP.EQ.OR.EX P2, PT, R34, R31, !P2, P3 ;  /* 0x0000001f2200720c */ /* 0x000fda0005742730 */
[----:B------:R-:W-:Y:S05]  /*42c0*/  @P2 BRA `(.L_x_99) ;  /* 0x0000000000682947 */ /* 0x000fea0003800000 */
[----:B------:R-:W-:Y:S01]  /*42d0*/  IMAD.MOV.U32 R28, RZ, RZ, R14 ;  /* 0x000000ffff1c7224 */ /* 0x000fe200078e000e */
[----:B------:R-:W-:Y:S01]  /*42e0*/  MOV R27, R31 ;  /* 0x0000001f001b7202 */ /* 0x000fe20000000f00 */
[----:B------:R-:W-:Y:S02]  /*42f0*/  IMAD.MOV.U32 R19, RZ, RZ, R15 ;  /* 0x000000ffff137224 */ /* 0x000fe400078e000f */
[----:B------:R-:W-:-:S07]  /*4300*/  IMAD.MOV.U32 R26, RZ, RZ, R32 ;  /* 0x000000ffff1a7224 */ /* 0x000fce00078e0020 */
.L_x_100:
[----:B------:R-:W-:Y:S01]  /*4310*/  IMAD.MOV.U32 R8, RZ, RZ, R29 ;  /* 0x000000ffff087224 */ /* 0x000fe200078e001d */
[----:B------:R-:W-:Y:S01]  /*4320*/  MOV R9, R34 ;  /* 0x0000002200097202 */ /* 0x000fe20000000f00 */
[----:B------:R-:W-:Y:S02]  /*4330*/  IMAD.MOV.U32 R6, RZ, RZ, R26 ;  /* 0x000000ffff067224 */ /* 0x000fe400078e001a */
[----:B------:R-:W-:Y:S02]  /*4340*/  IMAD.MOV.U32 R7, RZ, RZ, R27 ;  /* 0x000000ffff077224 */ /* 0x000fe400078e001b */
[----:B------:R-:W2:Y:S04]  /*4350*/  LD.E R8, desc[UR36][R8.64] ;  /* 0x0000002408087980 */ /* 0x000ea8000c101900 */
[----:B------:R0:W2:Y:S02]  /*4360*/  LD.E R25, desc[UR36][R6.64] ;  /* 0x0000002406197980 */ /* 0x0000a4000c101900 */
[----:B0-----:R-:W-:-:S02]  /*4370*/  IMAD.MOV.U32 R6, RZ, RZ, R28 ;  /* 0x000000ffff067224 */ /* 0x001fc400078e001c */
[----:B------:R-:W-:Y:S01]  /*4380*/  IMAD.MOV.U32 R7, RZ, RZ, R19 ;  /* 0x000000ffff077224 */ /* 0x000fe200078e0013 */
[----:B--2---:R-:W-:-:S13]  /*4390*/  FSETP.GEU.AND P2, PT, R25, R8, PT ;  /* 0x000000081900720b */ /* 0x004fda0003f4e000 */
[----:B------:R-:W-:Y:S02]  /*43a0*/  @!P2 IADD3 R26, P3, PT, R26, 0x4, RZ ;  /* 0x000000041a1aa810 */ /* 0x000fe40007f7e0ff */
[----:B------:R-:W-:Y:S01]  /*43b0*/  @P2 IADD3 R29, P4, PT, R29, 0x4, RZ ;  /* 0x000000041d1d2810 */ /* 0x000fe20007f9e0ff */
[----:B------:R0:W-:Y:S02]  /*43c0*/  @!P2 STG.E desc[UR36][R6.64], R25 ;  /* 0x000000190600a986 */ /* 0x0001e4000c101924 */
[----:B------:R-:W-:Y:S01]  /*43d0*/  @!P2 IMAD.X R27, RZ, RZ, R27, P3 ;  /* 0x000000ffff1ba224 */ /* 0x000fe200018e061b */
[----:B------:R-:W-:Y:S01]  /*43e0*/  @P2 IADD3.X R34, PT, PT, RZ, R34, RZ, P4, !PT ;  /* 0x00000022ff222210 */ /* 0x000fe200027fe4ff */
[----:B------:R0:W-:Y:S01]  /*43f0*/  @P2 STG.E desc[UR36][R6.64], R8 ;  /* 0x0000000806002986 */ /* 0x0001e2000c101924 */
[----:B------:R-:W-:Y:S02]  /*4400*/  ISETP.NE.U32.AND P2, PT, R26, R21, PT ;  /* 0x000000151a00720c */ /* 0x000fe40003f45070 */
[----:B------:R-:W-:-:S02]  /*4410*/  ISETP.NE.U32.AND P3, PT, R29, R32, PT ;  /* 0x000000201d00720c */ /* 0x000fc40003f65070 */
[----:B------:R-:W-:Y:S02]  /*4420*/  ISETP.NE.AND.EX P2, PT, R27, R30, PT, P2 ;  /* 0x0000001e1b00720c */ /* 0x000fe40003f45320 */
[----:B------:R-:W-:Y:S02]  /*4430*/  ISETP.NE.AND.EX P3, PT, R34, R31, PT, P3 ;  /* 0x0000001f2200720c */ /* 0x000fe40003f65330 */
[----:B------:R-:W-:-:S05]  /*4440*/  IADD3 R28, P4, PT, R6, 0x4, RZ ;  /* 0x00000004061c7810 */ /* 0x000fca0007f9e0ff */
[----:B------:R-:W-:-:S06]  /*4450*/  IMAD.X R19, RZ, RZ, R7, P4 ;  /* 0x000000ffff137224 */ /* 0x000fcc00020e0607 */
[----:B0-----:R-:W-:Y:S05]  /*4460*/  @P2 BRA P3, `(.L_x_100) ;  /* 0xfffffffc00a82947 */ /* 0x001fea000183ffff */
.L_x_99:
[----:B------:R-:W-:Y:S05]  /*4470*/  BSYNC.RECONVERGENT B2 ;  /* 0x0000000000027941 */ /* 0x000fea0003800200 */
.L_x_98:
[----:B------:R-:W-:Y:S01]  /*4480*/  IADD3 R25, P2, PT, -R29, R32, RZ ;  /* 0x000000201d197210 */ /* 0x000fe20007f5e1ff */
[----:B------:R-:W-:Y:S04]  /*4490*/  BSSY.RECONVERGENT B2, `(.L_x_101) ;  /* 0x000004e000027945 */ /* 0x000fe80003800200 */
[----:B------:R-:W-:-:S05]  /*44a0*/  IMAD.X R32, R31, 0x1, ~R34, P2 ;  /* 0x000000011f207824 */ /* 0x000fca00010e0e22 */
        /* <DEDUP_REMOVED lines=20> */
[----:B------:R-:W2:Y:S01]  /*45f0*/  LD.E R31, desc[UR36][R6.64] ;  /* 0x00000024061f7980 */ /* 0x000ea2000c101900 */
        /* <DEDUP_REMOVED lines=10> */
[----:B--2---:R0:W-:Y:S04]  /*46a0*/  STG.E desc[UR36][R8.64], R31 ;  /* 0x0000001f08007986 */ /* 0x0041e8000c101924 */
[----:B------:R-:W-:Y:S05]  /*46b0*/  @!P3 BRA `(.L_x_104) ;  /* 0x000000000048b947 */ /* 0x000fea0003800000 */
[----:B0-----:R-:W2:Y:S01]  /*46c0*/  LD.E R31, desc[UR36][R6.64+0x4] ;  /* 0x00000424061f7980 */ /* 0x001ea2000c101900 */
[----:B------:R-:W-:-:S04]  /*46d0*/  ISETP.NE.U32.AND P3, PT, R33, 0x2, PT ;  /* 0x000000022100780c */ /* 0x000fc80003f65070 */
[----:B------:R-:W-:Y:S01]  /*46e0*/  ISETP.NE.AND.EX P3, PT, RZ, RZ, PT, P3 ;  /* 0x000000ffff00720c */ /* 0x000fe20003f65330 */
[----:B--2---:R1:W-:-:S12]  /*46f0*/  STG.E desc[UR36][R8.64+0x4], R31 ;  /* 0x0000041f08007986 */ /* 0x0043d8000c101924 */
[----:B------:R-:W2:Y:S01]  /*4700*/  @P3 LD.E R33, desc[UR36][R6.64+0x8] ;  /* 0x0000082406213980 */ /* 0x000ea2000c101900 */
[C---:B------:R-:W-:Y:S02]  /*4710*/  IADD3 R38, P4, PT, R29.reuse, 0x8, RZ ;  /* 0x000000081d267810 */ /* 0x040fe40007f9e0ff */
[C---:B------:R-:W-:Y:S02]  /*4720*/  IADD3 R40, P5, PT, R28.reuse, 0x8, RZ ;  /* 0x000000081c287810 */ /* 0x040fe40007fbe0ff */
        /* <DEDUP_REMOVED lines=10> */
[----:B--2---:R1:W-:Y:S08]  /*47d0*/  @P3 STG.E desc[UR36][R8.64+0x8], R33 ;  /* 0x0000082108003986 */ /* 0x0043f0000c101924 */
.L_x_104:
[----:B------:R-:W-:Y:S05]  /*47e0*/  BSYNC.RECONVERGENT B3 ;  /* 0x0000000000037941 */ /* 0x000fea0003800200 */
.L_x_103:
[----:B------:R-:W-:Y:S05]  /*47f0*/  @!P2 BRA `(.L_x_102) ;  /* 0x00000000005ca947 */ /* 0x000fea0003800000 */
.L_x_105:
[----:B------:R-:W-:Y:S01]  /*4800*/  IMAD.MOV.U32 R6, RZ, RZ, R38 ;  /* 0x000000ffff067224 */ /* 0x000fe200078e0026 */
[----:B------:R-:W-:-:S05]  /*4810*/  MOV R7, R39 ;  /* 0x0000002700077202 */ /* 0x000fca0000000f00 */
[----:B--2---:R-:W2:Y:S01]  /*4820*/  LD.E R29, desc[UR36][R6.64] ;  /* 0x00000024061d7980 */ /* 0x004ea2000c101900 */
[----:B01----:R-:W-:Y:S02]  /*4830*/  IMAD.MOV.U32 R8, RZ, RZ, R40 ;  /* 0x000000ffff087224 */ /* 0x003fe400078e0028 */
[----:B------:R-:W-:-:S05]  /*4840*/  IMAD.MOV.U32 R9, RZ, RZ, R41 ;  /* 0x000000ffff097224 */ /* 0x000fca00078e0029 */
[----:B--2---:R0:W-:Y:S04]  /*4850*/  STG.E desc[UR36][R8.64], R29 ;  /* 0x0000001d08007986 */ /* 0x0041e8000c101924 */
[----:B------:R-:W2:Y:S04]  /*4860*/  LD.E R31, desc[UR36][R6.64+0x4] ;  /* 0x00000424061f7980 */ /* 0x000ea8000c101900 */
[----:B--2---:R2:W-:Y:S04]  /*4870*/  STG.E desc[UR36][R8.64+0x4], R31 ;  /* 0x0000041f08007986 */ /* 0x0045e8000c101924 */
[----:B------:R-:W3:Y:S04]  /*4880*/  LD.E R33, desc[UR36][R6.64+0x8] ;  /* 0x0000082406217980 */ /* 0x000ee8000c101900 */
[----:B---3--:R2:W-:Y:S04]  /*4890*/  STG.E desc[UR36][R8.64+0x8], R33 ;  /* 0x0000082108007986 */ /* 0x0085e8000c101924 */
[----:B------:R-:W3:Y:S01]  /*48a0*/  LD.E R35, desc[UR36][R6.64+0xc] ;  /* 0x00000c2406237980 */ /* 0x000ee2000c101900 */
[----:B------:R-:W-:-:S02]  /*48b0*/  ISETP.GT.U32.AND P2, PT, R36, 0x4, PT ;  /* 0x000000042400780c */ /* 0x000fc40003f44070 */
[----:B------:R-:W-:Y:S02]  /*48c0*/  IADD3 R34, P5, PT, R36, -0x4, RZ ;  /* 0xfffffffc24227810 */ /* 0x000fe40007fbe0ff */
[C---:B------:R-:W-:Y:S02]  /*48d0*/  ISETP.GT.U32.AND.EX P2, PT, R37.reuse, RZ, PT, P2 ;  /* 0x000000ff2500720c */ /* 0x040fe40003f44120 */
[----:B------:R-:W-:Y:S01]  /*48e0*/  IADD3 R38, P3, PT, R6, 0x10, RZ ;  /* 0x0000001006267810 */ /* 0x000fe20007f7e0ff */
[----:B------:R-:W-:Y:S01]  /*48f0*/  IMAD.MOV.U32 R36, RZ, RZ, R34 ;  /* 0x000000ffff247224 */ /* 0x000fe200078e0022 */
[----:B0-----:R-:W-:Y:S02]  /*4900*/  IADD3.X R29, PT, PT, R37, -0x1, RZ, P5, !PT ;  /* 0xffffffff251d7810 */ /* 0x001fe40002ffe4ff */
[----:B------:R-:W-:Y:S01]  /*4910*/  IADD3 R40, P4, PT, R8, 0x10, RZ ;  /* 0x0000001008287810 */ /* 0x000fe20007f9e0ff */
[----:B------:R-:W-:Y:S02]  /*4920*/  IMAD.X R39, RZ, RZ, R7, P3 ;  /* 0x000000ffff277224 */ /* 0x000fe400018e0607 */
[----:B------:R-:W-:Y:S01]  /*4930*/  IMAD.MOV.U32 R37, RZ, RZ, R29 ;  /* 0x000000ffff257224 */ /* 0x000fe200078e001d */
[----:B------:R-:W-:Y:S01]  /*4940*/  IADD3.X R41, PT, PT, RZ, R9, RZ, P4, !PT ;  /* 0x00000009ff297210 */ /* 0x000fe200027fe4ff */
[----:B---3--:R2:W-:Y:S02]  /*4950*/  STG.E desc[UR36][R8.64+0xc], R35 ;  /* 0x00000c2308007986 */ /* 0x0085e4000c101924 */
[----:B------:R-:W-:Y:S06]  /*4960*/  @P2 BRA `(.L_x_105) ;  /* 0xfffffffc00a42947 */ /* 0x000fec000383ffff */
.L_x_102:
[----:B------:R-:W-:Y:S05]  /*4970*/  BSYNC.RECONVERGENT B2 ;  /* 0x0000000000027941 */ /* 0x000fea0003800200 */
.L_x_101:
[----:B------:R-:W-:Y:S01]  /*4980*/  IADD3 R21, P2, PT, -R26, R21, RZ ;  /* 0x000000151a157210 */ /* 0x000fe20007f5e1ff */
[----:B------:R-:W-:Y:S01]  /*4990*/  BSSY.RECONVERGENT B2, `(.L_x_106) ;  /* 0x000004c000027945 */ /* 0x000fe20003800200 */
[----:B------:R-:W-:-:S03]  /*49a0*/  IADD3 R6, P3, PT, R28, R25, RZ ;  /* 0x000000191c067210 */ /* 0x000fc60007f7e0ff */
[----:B------:R-:W-:Y:S01]  /*49b0*/  IMAD.X R30, R30, 0x1, ~R27, P2 ;  /* 0x000000011e1e7824 */ /* 0x000fe200010e0e1b */
[----:B------:R-:W-:-:S04]  /*49c0*/  IADD3.X R7, PT, PT, R19, R32, RZ, P3, !PT ;  /* 0x0000002013077210 */ /* 0x000fc80001ffe4ff */
[--C-:B------:R-:W-:Y:S02]  /*49d0*/  SHF.R.S64 R21, R21, 0x2, R30.reuse ;  /* 0x0000000215157819 */ /* 0x100fe4000000101e */
[----:B012---:R-:W-:Y:S02]  /*49e0*/  SHF.R.S32.HI R8, RZ, 0x2, R30 ;  /* 0x00000002ff087819 */ /* 0x007fe4000001141e */
        /* <DEDUP_REMOVED lines=13> */
[----:B------:R-:W-:Y:S01]  /*4ac0*/  MOV R31, R27 ;  /* 0x0000001b001f7202 */ /* 0x000fe20000000f00 */
[----:B------:R-:W-:-:S10]  /*4ad0*/  IMAD.MOV.U32 R29, RZ, RZ, R8 ;  /* 0x000000ffff1d7224 */ /* 0x000fd400078e0008 */
[----:B------:R-:W-:Y:S05]  /*4ae0*/  @!P3 BRA `(.L_x_109) ;  /* 0x000000000074b947 */ /* 0x000fea0003800000 */
[----:B------:R-:W2:Y:S01]  /*4af0*/  LD.E R9, desc[UR36][R26.64] ;  /* 0x000000241a097980 */ /* 0x000ea2000c101900 */
[----:B------:R-:W-:Y:S02]  /*4b00*/  ISETP.NE.U32.AND P3, PT, R19, 0x1, PT ;  /* 0x000000011300780c */ /* 0x000fe40003f65070 */
[----:B------:R-:W-:Y:S02]  /*4b10*/  IADD3 R30, P4, PT, R26, 0x4, RZ ;  /* 0x000000041a1e7810 */ /* 0x000fe40007f9e0ff */
[----:B------:R-:W-:Y:S02]  /*4b20*/  ISETP.NE.AND.EX P3, PT, RZ, RZ, PT, P3 ;  /* 0x000000ffff00720c */ /* 0x000fe40003f65330 */
[----:B------:R-:W-:Y:S01]  /*4b30*/  IADD3 R32, P5, PT, R6, 0x4, RZ ;  /* 0x0000000406207810 */ /* 0x000fe20007fbe0ff */
[----:B------:R-:W-:Y:S01]  /*4b40*/  IMAD.X R31, RZ, RZ, R27, P4 ;  /* 0x000000ffff1f7224 */ /* 0x000fe200020e061b */
[----:B------:R-:W-:Y:S02]  /*4b50*/  IADD3 R28, P6, PT, R21, -0x1, RZ ;  /* 0xffffffff151c7810 */ /* 0x000fe40007fde0ff */
[----:B------:R-:W-:-:S02]  /*4b60*/  IADD3.X R33, PT, PT, RZ, R7, RZ, P5, !PT ;  /* 0x00000007ff217210 */ /* 0x000fc40002ffe4ff */
        /* <DEDUP_REMOVED lines=9> */
[----:B------:R-:W-:Y:S02]  /*4c00*/  @P3 IADD3 R30, P6, PT, R26, 0xc, RZ ;  /* 0x0000000c1a1e3810 */ /* 0x000fe40007fde0ff */
[C---:B------:R-:W-:Y:S01]  /*4c10*/  IADD3 R28, P5, PT, R21.reuse, -0x2, RZ ;  /* 0xfffffffe151c7810 */ /* 0x040fe20007fbe0ff */
[--C-:B------:R-:W-:Y:S01]  /*4c20*/  IMAD.X R31, RZ, RZ, R27.reuse, P4 ;  /* 0x000000ffff1f7224 */ /* 0x100fe200020e061b */
[C---:B------:R-:W-:Y:S01]  /*4c30*/  IADD3 R32, P4, PT, R6.reuse, 0x8, RZ ;  /* 0x0000000806207810 */ /* 0x040fe20007f9e0ff */
[----:B------:R-:W-:Y:S01]  /*4c40*/  @P3 IMAD.X R31, RZ, RZ, R27, P6 ;  /* 0x000000ffff1f3224 */ /* 0x000fe200030e061b */
[----:B------:R-:W-:Y:S02]  /*4c50*/  @P3 IADD3 R32, P6, PT, R6, 0xc, RZ ;  /* 0x0000000c06203810 */ /* 0x000fe40007fde0ff */
[----:B------:R-:W-:Y:S01]  /*4c60*/  IADD3.X R29, PT, PT, R8, -0x1, RZ, P5, !PT ;  /* 0xffffffff081d7810 */ /* 0x000fe20002ffe4ff */
[----:B------:R-:W-:Y:S01]  /*4c70*/  IMAD.X R33, RZ, RZ, R7, P4 ;  /* 0x000000ffff217224 */ /* 0x000fe200020e0607 */
[----:B------:R-:W-:-:S02]  /*4c80*/  @P3 IADD3 R28, P4, PT, R21, -0x3, RZ ;  /* 0xfffffffd151c3810 */ /* 0x000fc40007f9e0ff */
[----:B------:R-:W-:Y:S02]  /*4c90*/  @P3 IADD3.X R33, PT, PT, RZ, R7, RZ, P6, !PT ;  /* 0x00000007ff213210 */ /* 0x000fe400037fe4ff */
[----:B------:R-:W-:Y:S01]  /*4ca0*/  @P3 IADD3.X R29, PT, PT, R8, -0x1, RZ, P4, !PT ;  /* 0xffffffff081d3810 */ /* 0x000fe200027fe4ff */
[----:B--2---:R1:W-:Y:S08]  /*4cb0*/  @P3 STG.E desc[UR36][R6.64+0x8], R19 ;  /* 0x0000081306003986 */ /* 0x0043f0000c101924 */
.L_x_109:
[----:B------:R-:W-:Y:S05]  /*4cc0*/  BSYNC.RECONVERGENT B3 ;  /* 0x0000000000037941 */ /* 0x000fea0003800200 */
.L_x_108:
[----:B------:R-:W-:Y:S05]  /*4cd0*/  @!P2 BRA `(.L_x_107) ;  /* 0x00000000005ca947 */ /* 0x000fea0003800000 */
.L_x_110:
[----:B01----:R-:W-:Y:S02]  /*4ce0*/  IMAD.MOV.U32 R6, RZ, RZ, R30 ;  /* 0x000000ffff067224 */ /* 0x003fe400078e001e */
[----:B------:R-:W-:-:S05]  /*4cf0*/  IMAD.MOV.U32 R7, RZ, RZ, R31 ;  /* 0x000000ffff077224 */ /* 0x000fca00078e001f */
[----:B--2---:R-:W2:Y:S01]  /*4d00*/  LD.E R19, desc[UR36][R6.64] ;  /* 0x0000002406137980 */ /* 0x004ea2000c101900 */
[----:B------:R-:W-:Y:S01]  /*4d10*/  IMAD.MOV.U32 R8, RZ, RZ, R32 ;  /* 0x000000ffff087224 */ /* 0x000fe200078e0020 */
[----:B------:R-:W-:-:S05]  /*4d20*/  MOV R9, R33 ;  /* 0x0000002100097202 */ /* 0x000fca0000000f00 */
        /* <DEDUP_REMOVED lines=11> */
[----:B------:R-:W-:Y:S02]  /*4de0*/  IADD3 R32, P4, PT, R8, 0x10, RZ ;  /* 0x0000001008207810 */ /* 0x000fe40007f9e0ff */
[----:B0-----:R-:W-:Y:S01]  /*4df0*/  IADD3.X R19, PT, PT, R29, -0x1, RZ, P5, !PT ;  /* 0xffffffff1d137810 */ /* 0x001fe20002ffe4ff */
[----:B------:R-:W-:Y:S02]  /*4e00*/  IMAD.X R31, RZ, RZ, R7, P3 ;  /* 0x000000ffff1f7224 */ /* 0x000fe400018e0607 */
[----:B------:R-:W-:Y:S01]  /*4e10*/  IMAD.X R33, RZ, RZ, R9, P4 ;  /* 0x000000ffff217224 */ /* 0x000fe200020e0609 */
[----:B------:R-:W-:Y:S01]  /*4e20*/  MOV R29, R19 ;  /* 0x00000013001d7202 */ /* 0x000fe20000000f00 */
[----:B---3--:R2:W-:Y:S02]  /*4e30*/  STG.E desc[UR36][R8.64+0xc], R27 ;  /* 0x00000c1b08007986 */ /* 0x0085e4000c101924 */
[----:B------:R-:W-:Y:S05]  /*4e40*/  @P2 BRA `(.L_x_110) ;  /* 0xfffffffc00a42947 */ /* 0x000fea000383ffff */
.L_x_107:
[----:B------:R-:W-:Y:S05]  /*4e50*/  BSYNC.RECONVERGENT B2 ;  /* 0x0000000000027941 */ /* 0x000fea0003800200 */
.L_x_106:
[C---:B------:R-:W-:Y:S01]  /*4e60*/  LEA R29, P2, R13.reuse, R18, 0x2 ;  /* 0x000000120d1d7211 */ /* 0x040fe200078410ff */
[----:B01----:R-:W-:-:S03]  /*4e70*/  IMAD.SHL.U32 R7, R13, 0x8, RZ ;  /* 0x000000080d077824 */ /* 0x003fc600078e00ff */
[----:B------:R-:W-:Y:S02]  /*4e80*/  LEA.HI.X R34, R13, R20, R12, 0x2, P2 ;  /* 0x000000140d227211 */ /* 0x000fe400010f140c */
[----:B------:R-:W-:Y:S02]  /*4e90*/  IADD3 RZ, P2, PT, R29, -R3, RZ ;  /* 0x800000031dff7210 */ /* 0x000fe40007f5e0ff */
[----:B------:R-:W-:-:S03]  /*4ea0*/  IADD3 R14, P3, PT, R14, R7, RZ ;  /* 0x000000070e0e7210 */ /* 0x000fc60007f7e0ff */
[----:B------:R-:W-:-:S05]  /*4eb0*/  IMAD.X R6, R34, 0x1, ~R11, P2 ;  /* 0x0000000122067824 */ /* 0x000fca00010e0e0b */
[----:B------:R-:W-:Y:S02]  /*4ec0*/  ISETP.GE.AND P2, PT, R6, RZ, PT ;  /* 0x000000ff0600720c */ /* 0x000fe40003f46270 */
[----:B------:R-:W-:-:S05]  /*4ed0*/  SHF.L.U64.HI R6, R13, 0x3, R12 ;  /* 0x000000030d067819 */ /* 0x000fca000001020c */
[----:B------:R-:W-:-:S06]  /*4ee0*/  IMAD.X R15, R15, 0x1, R6, P3 ;  /* 0x000000010f0f7824 */ /* 0x000fcc00018e0606 */
[----:B------:R-:W-:Y:S05]  /*4ef0*/  @!P2 BRA `(.L_x_111) ;  /* 0xfffffff0008ca947 */ /* 0x000fea000383ffff */
.L_x_97:
[----:B------:R-:W-:Y:S05]  /*4f00*/  BSYNC.RECONVERGENT B0 ;  /* 0x0000000000007941 */ /* 0x000fea0003800200 */
.L_x_80:
[----:B------:R-:W0:Y:S01]  /*4f10*/  LDCU.64 UR4, c[0x0][0x3b0] ;  /* 0x00007600ff0477ac */ /* 0x000e220008000a00 */
[C---:B------:R-:W-:Y:S02]  /*4f20*/  SHF.L.U64.HI R12, R13.reuse, 0x1, R12 ;  /* 0x000000010d0c7819 */ /* 0x040fe4000001020c */
[----:B------:R-:W-:Y:S02]  /*4f30*/  SHF.L.U32 R13, R13, 0x1, RZ ;  /* 0x000000010d0d7819 */ /* 0x000fe400000006ff */
[----:B------:R-:W-:Y:S01]  /*4f40*/  PLOP3.LUT P1, PT, P1, PT, PT, 0x8, 0x80 ;  /* 0x000000000080781c */ /* 0x000fe20000f2e170 */
[----:B0-----:R-:W-:Y:S02]  /*4f50*/  IMAD.U32 R14, RZ, RZ, UR4 ;  /* 0x00000004ff0e7e24 */ /* 0x001fe4000f8e00ff */
[----:B------:R-:W-:-:S03]  /*4f60*/  IMAD.U32 R15, RZ, RZ, UR5 ;  /* 0x00000005ff0f7e24 */ /* 0x000fc6000f8e00ff */
[----:B------:R-:W-:-:S04]  /*4f70*/  ISETP.GE.U32.AND P2, PT, R13, R14, PT ;  /* 0x0000000e0d00720c */ /* 0x000fc80003f46070 */
[----:B------:R-:W-:-:S13]  /*4f80*/  ISETP.GE.AND.EX P2, PT, R12, R15, PT, P2 ;  /* 0x0000000f0c00720c */ /* 0x000fda0003f46320 */
[----:B------:R-:W-:Y:S05]  /*4f90*/  @!P2 BRA `(.L_x_112) ;  /* 0xffffffdc00a0a947 */ /* 0x000fea000383ffff */
[----:B------:R-:W-:Y:S05]  /*4fa0*/  BSYNC.RECONVERGENT B1 ;  /* 0x0000000000017941 */ /* 0x000fea0003800200 */
.L_x_79:
[----:B------:R-:W-:Y:S05]  /*4fb0*/  @P0 BRA `(.L_x_78) ;  /* 0x0000000800480947 */ /* 0x000fea0003800000 */
[----:B------:R-:W-:-:S04]  /*4fc0*/  ISETP.NE.U32.AND P0, PT, R14, RZ, PT ;  /* 0x000000ff0e00720c */ /* 0x000fc80003f05070 */
[----:B------:R-:W-:-:S13]  /*4fd0*/  ISETP.NE.AND.EX P0, PT, R15, RZ, PT, P0 ;  /* 0x000000ff0f00720c */ /* 0x000fda0003f05300 */
[----:B------:R-:W-:Y:S05]  /*4fe0*/  @!P0 BREAK.RELIABLE B6 ;  /* 0x0000000000068942 */ /* 0x000fea0003800100 */
[----:B------:R-:W-:Y:S05]  /*4ff0*/  @!P0 BRA `(.L_x_113) ;  /* 0x00000008005c8947 */ /* 0x000fea0003800000 */
[----:B------:R-:W-:Y:S01]  /*5000*/  ISETP.GE.U32.AND P0, PT, R14, 0x1, PT ;  /* 0x000000010e00780c */ /* 0x000fe20003f06070 */
[----:B------:R-:W-:Y:S03]  /*5010*/  BSSY.RECONVERGENT B0, `(.L_x_78) ;  /* 0x000008c000007945 */ /* 0x000fe60003800200 */
[----:B------:R-:W-:-:S13]  /*5020*/  ISETP.GE.AND.EX P0, PT, R15, RZ, PT, P0 ;  /* 0x000000ff0f00720c */ /* 0x000fda0003f06300 */
[----:B------:R-:W-:Y:S05]  /*5030*/  @!P0 BRA `(.L_x_114) ;  /* 0x0000000800248947 */ /* 0x000fea0003800000 */
[----:B------:R-:W0:Y:S01]  /*5040*/  LDCU.64 UR4, c[0x0][0x3b0] ;  /* 0x00007600ff0477ac */ /* 0x000e220008000a00 */
[----:B------:R-:W1:Y:S01]  /*5050*/  LDC.64 R6, c[0x0][0x3b0] ;  /* 0x0000ec00ff067b82 */ /* 0x000e620000000a00 */
[----:B------:R-:W-:Y:S01]  /*5060*/  BSSY.RECONVERGENT B1, `(.L_x_115) ;  /* 0x000003d000017945 */ /* 0x000fe20003800200 */
[----:B------:R-:W-:Y:S01]  /*5070*/  IMAD.MOV.U32 R20, RZ, RZ, RZ ;  /* 0x000000ffff147224 */ /* 0x000fe200078e00ff */
[----:B------:R-:W3:Y:S01]  /*5080*/  LDCU.64 UR6, c[0x0][0x380] ;  /* 0x00007000ff0677ac */ /* 0x000ee20008000a00 */
[----:B------:R-:W-:Y:S01]  /*5090*/  IMAD.MOV.U32 R12, RZ, RZ, R4 ;  /* 0x000000ffff0c7224 */ /* 0x000fe200078e0004 */
[----:B--2---:R-:W-:Y:S01]  /*50a0*/  MOV R27, R5 ;  /* 0x00000005001b7202 */ /* 0x004fe20000000f00 */
[----:B0-----:R-:W-:Y:S02]  /*50b0*/  IMAD R0, R23, UR4, RZ ;  /* 0x0000000417007c24 */ /* 0x001fe4000f8e02ff */
[----:B------:R-:W-:-:S04]  /*50c0*/  IMAD.WIDE.U32 R8, R17, UR4, RZ ;  /* 0x0000000411087c25 */ /* 0x000fc8000f8e00ff */
[----:B------:R-:W-:Y:S02]  /*50d0*/  IMAD R3, R17, UR5, R0 ;  /* 0x0000000511037c24 */ /* 0x000fe4000f8e0200 */
[----:B------:R-:W-:Y:S02]  /*50e0*/  IMAD.SHL.U32 R18, R8, 0x4, RZ ;  /* 0x0000000408127824 */ /* 0x000fe400078e00ff */
[----:B------:R-:W-:Y:S01]  /*50f0*/  IMAD.MOV.U32 R0, RZ, RZ, RZ ;  /* 0x000000ffff007224 */ /* 0x000fe200078e00ff */
[----:B------:R-:W-:Y:S02]  /*5100*/  IADD3 R3, PT, PT, R9, R3, RZ ;  /* 0x0000000309037210 */ /* 0x000fe40007ffe0ff */
[----:B---3--:R-:W-:Y:S02]  /*5110*/  IADD3 R18, P0, PT, R18, UR6, RZ ;  /* 0x0000000612127c10 */ /* 0x008fe4000ff1e0ff */
[----:B------:R-:W-:-:S04]  /*5120*/  SHF.L.U64.HI R3, R8, 0x2, R3 ;  /* 0x0000000208037819 */ /* 0x000fc80000010203 */
[----:B------:R-:W-:-:S07]  /*5130*/  IADD3.X R29, PT, PT, R3, UR7, RZ, P0, !PT ;  /* 0x00000007031d7c10 */ /* 0x000fce00087fe4ff */
.L_x_116:
[----:B------:R-:W-:Y:S02]  /*5140*/  IMAD.MOV.U32 R8, RZ, RZ, R12 ;  /* 0x000000ffff087224 */ /* 0x000fe400078e000c */
[----:B------:R-:W-:-:S05]  /*5150*/  IMAD.MOV.U32 R9, RZ, RZ, R27 ;  /* 0x000000ffff097224 */ /* 0x000fca00078e001b */
[----:B0-----:R-:W2:Y:S01]  /*5160*/  LD.E R3, desc[UR36][R8.64] ;  /* 0x0000002408037980 */ /* 0x001ea2000c101900 */
[----:B------:R-:W-:Y:S01]  /*5170*/  IMAD.MOV.U32 R10, RZ, RZ, R18 ;  /* 0x000000ffff0a7224 */ /* 0x000fe200078e0012 */
[----:B------:R-:W-:-:S05]  /*5180*/  MOV R11, R29 ;  /* 0x0000001d000b7202 */ /* 0x000fca0000000f00 */
[----:B--2---:R0:W-:Y:S04]  /*5190*/  STG.E desc[UR36][R10.64], R3 ;  /* 0x000000030a007986 */ /* 0x0041e8000c101924 */
[----:B------:R-:W2:Y:S04]  /*51a0*/  LD.E R13, desc[UR36][R8.64+0x4] ;  /* 0x00000424080d7980 */ /* 0x000ea8000c101900 */
[----:B--2---:R2:W-:Y:S04]  /*51b0*/  STG.E desc[UR36][R10.64+0x4], R13 ;  /* 0x0000040d0a007986 */ /* 0x0045e8000c101924 */
[----:B------:R-:W3:Y:S04]  /*51c0*/  LD.E R19, desc[UR36][R8.64+0x8] ;  /* 0x0000082408137980 */ /* 0x000ee8000c101900 */
[----:B---3--:R3:W-:Y:S04]  /*51d0*/  STG.E desc[UR36][R10.64+0x8], R19 ;  /* 0x000008130a007986 */ /* 0x0087e8000c101924 */
[----:B------:R-:W4:Y:S04]  /*51e0*/  LD.E R21, desc[UR36][R8.64+0xc] ;  /* 0x00000c2408157980 */ /* 0x000f28000c101900 */
[----:B----4-:R4:W-:Y:S04]  /*51f0*/  STG.E desc[UR36][R10.64+0xc], R21 ;  /* 0x00000c150a007986 */ /* 0x0109e8000c101924 */
[----:B------:R-:W5:Y:S04]  /*5200*/  LD.E R25, desc[UR36][R8.64+0x10] ;  /* 0x0000102408197980 */ /* 0x000f68000c101900 */
[----:B-----5:R5:W-:Y:S04]  /*5210*/  STG.E desc[UR36][R10.64+0x10], R25 ;  /* 0x000010190a007986 */ /* 0x020be8000c101924 */
[----:B------:R-:W2:Y:S04]  /*5220*/  LD.E R27, desc[UR36][R8.64+0x14] ;  /* 0x00001424081b7980 */ /* 0x000ea8000c101900 */
[----:B--2---:R2:W-:Y:S04]  /*5230*/  STG.E desc[UR36][R10.64+0x14], R27 ;  /* 0x0000141b0a007986 */ /* 0x0045e8000c101924 */
[----:B0-----:R-:W3:Y:S04]  /*5240*/  LD.E R3, desc[UR36][R8.64+0x18] ;  /* 0x0000182408037980 */ /* 0x001ee8000c101900 */
[----:B---3--:R0:W-:Y:S04]  /*5250*/  STG.E desc[UR36][R10.64+0x18], R3 ;  /* 0x000018030a007986 */ /* 0x0081e8000c101924 */
        /* <DEDUP_REMOVED lines=8> */
[----:B------:R-:W3:Y:S04]  /*52e0*/  LD.E R27, desc[UR36][R8.64+0x2c] ;  /* 0x00002c24081b7980 */ /* 0x000ee8000c101900 */
[----:B---3--:R3:W-:Y:S04]  /*52f0*/  STG.E desc[UR36][R10.64+0x2c], R27 ;  /* 0x00002c1b0a007986 */ /* 0x0087e8000c101924 */
[----:B0-----:R-:W4:Y:S04]  /*5300*/  LD.E R3, desc[UR36][R8.64+0x30] ;  /* 0x0000302408037980 */ /* 0x001f28000c101900 */
[----:B----4-:R0:W-:Y:S04]  /*5310*/  STG.E desc[UR36][R10.64+0x30], R3 ;  /* 0x000030030a007986 */ /* 0x0101e8000c101924 */
[----:B------:R-:W4:Y:S04]  /*5320*/  LD.E R13, desc[UR36][R8.64+0x34] ;  /* 0x00003424080d7980 */ /* 0x000f28000c101900 */
[----:B----4-:R0:W-:Y:S04]  /*5330*/  STG.E desc[UR36][R10.64+0x34], R13 ;  /* 0x0000340d0a007986 */ /* 0x0101e8000c101924 */
[----:B------:R-:W4:Y:S01]  /*5340*/  LD.E R19, desc[UR36][R8.64+0x38] ;  /* 0x0000382408137980 */ /* 0x000f22000c101900 */
[----:B------:R-:W-:-:S03]  /*5350*/  IADD3 R0, P1, PT, R0, 0x10, RZ ;  /* 0x0000001000007810 */ /* 0x000fc60007f3e0ff */
[----:B----4-:R0:W-:Y:S04]  /*5360*/  STG.E desc[UR36][R10.64+0x38], R19 ;  /* 0x000038130a007986 */ /* 0x0101e8000c101924 */
[----:B-----5:R-:W4:Y:S01]  /*5370*/  LD.E R21, desc[UR36][R8.64+0x3c] ;  /* 0x00003c2408157980 */ /* 0x020f22000c101900 */
[----:B-1----:R-:W-:Y:S01]  /*5380*/  LOP3.LUT R29, R6, 0xfffffff0, RZ, 0xc0, !PT ;  /* 0xfffffff0061d7812 */ /* 0x002fe200078ec0ff */
[----:B------:R-:W-:Y:S01]  /*5390*/  IMAD.X R20, RZ, RZ, R20, P1 ;  /* 0x000000ffff147224 */ /* 0x000fe200008e0614 */
[----:B--2---:R-:W-:Y:S02]  /*53a0*/  LOP3.LUT R25, R7, 0x7fffffff, RZ, 0xc0, !PT ;  /* 0x7fffffff07197812 */ /* 0x004fe400078ec0ff */
[----:B------:R-:W-:Y:S02]  /*53b0*/  ISETP.NE.U32.AND P0, PT, R0, R29, PT ;  /* 0x0000001d0000720c */ /* 0x000fe40003f05070 */
[----:B------:R-:W-:-:S02]  /*53c0*/  IADD3 R12, P1, PT, R8, 0x40, RZ ;  /* 0x00000040080c7810 */ /* 0x000fc40007f3e0ff */
[----:B------:R-:W-:Y:S02]  /*53d0*/  ISETP.NE.AND.EX P0, PT, R20, R25, PT, P0 ;  /* 0x000000191400720c */ /* 0x000fe40003f05300 */
[----:B------:R-:W-:Y:S01]  /*53e0*/  IADD3 R18, P2, PT, R10, 0x40, RZ ;  /* 0x000000400a127810 */ /* 0x000fe20007f5e0ff */
[----:B---3--:R-:W-:-:S04]  /*53f0*/  IMAD.X R27, RZ, RZ, R9, P1 ;  /* 0x000000ffff1b7224 */ /* 0x008fc800008e0609 */
[----:B------:R-:W-:Y:S01]  /*5400*/  IMAD.X R29, RZ, RZ, R11, P2 ;  /* 0x000000ffff1d7224 */ /* 0x000fe200010e060b */
[----:B----4-:R0:W-:Y:S05]  /*5410*/  STG.E desc[UR36][R10.64+0x3c], R21 ;  /* 0x00003c150a007986 */ /* 0x0101ea000c101924 */
[----:B------:R-:W-:Y:S05]  /*5420*/  @P0 BRA `(.L_x_116) ;  /* 0xfffffffc00440947 */ /* 0x000fea000383ffff */
[----:B------:R-:W-:Y:S05]  /*5430*/  BSYNC.RECONVERGENT B1 ;  /* 0x0000000000017941 */ /* 0x000fea0003800200 */
.L_x_115:
[----:B------:R-:W-:-:S04]  /*5440*/  LOP3.LUT R0, R6, 0xf, RZ, 0xc0, !PT ;  /* 0x0000000f06007812 */ /* 0x000fc800078ec0ff */
[----:B------:R-:W-:-:S04]  /*5450*/  ISETP.NE.U32.AND P0, PT, R0, RZ, PT ;  /* 0x000000ff0000720c */ /* 0x000fc80003f05070 */
[----:B------:R-:W-:-:S13]  /*5460*/  ISETP.NE.AND.EX P0, PT, RZ, RZ, PT, P0 ;  /* 0x000000ffff00720c */ /* 0x000fda0003f05300 */
[----:B------:R-:W-:Y:S05]  /*5470*/  @!P0 BRA `(.L_x_114) ;  /* 0x0000000400148947 */ /* 0x000fea0003800000 */
[----:B------:R-:W-:Y:S02]  /*5480*/  IADD3 R0, P1, PT, R0, -0x1, RZ ;  /* 0xffffffff00007810 */ /* 0x000fe40007f3e0ff */
[----:B------:R-:W-:Y:S02]  /*5490*/  LOP3.LUT R20, R6, 0x7, RZ, 0xc0, !PT ;  /* 0x0000000706147812 */ /* 0x000fe400078ec0ff */
[----:B------:R-:W-:Y:S02]  /*54a0*/  ISETP.GE.U32.AND P0, PT, R0, 0x7, PT ;  /* 0x000000070000780c */ /* 0x000fe40003f06070 */
[----:B------:R-:W-:Y:S02]  /*54b0*/  IADD3.X R0, PT, PT, RZ, -0x1, RZ, P1, !PT ;  /* 0xffffffffff007810 */ /* 0x000fe40000ffe4ff */
[----:B------:R-:W-:Y:S02]  /*54c0*/  ISETP.NE.U32.AND P1, PT, R20, RZ, PT ;  /* 0x000000ff1400720c */ /* 0x000fe40003f25070 */
[----:B------:R-:W-:-:S02]  /*54d0*/  ISETP.GE.U32.AND.EX P0, PT, R0, RZ, PT, P0 ;  /* 0x000000ff0000720c */ /* 0x000fc40003f06100 */
[----:B------:R-:W-:-:S11]  /*54e0*/  ISETP.NE.AND.EX P1, PT, RZ, RZ, PT, P1 ;  /* 0x000000ffff00720c */ /* 0x000fd60003f25310 */
[----:B------:R-:W-:Y:S05]  /*54f0*/  @!P0 BRA `(.L_x_117) ;  /* 0x0000000000508947 */ /* 0x000fea0003800000 */
[----:B0-----:R-:W2:Y:S04]  /*5500*/  LD.E R3, desc[UR36][R8.64+0x40] ;  /* 0x0000402408037980 */ /* 0x001ea8000c101900 */
[----:B--2---:R0:W-:Y:S04]  /*5510*/  STG.E desc[UR36][R10.64+0x40], R3 ;  /* 0x000040030a007986 */ /* 0x0041e8000c101924 */
[----:B------:R-:W2:Y:S04]  /*5520*/  LD.E R7, desc[UR36][R8.64+0x44] ;  /* 0x0000442408077980 */ /* 0x000ea8000c101900 */
[----:B--2---:R1:W-:Y:S04]  /*5530*/  STG.E desc[UR36][R10.64+0x44], R7 ;  /* 0x000044070a007986 */ /* 0x0043e8000c101924 */
[----:B------:R-:W2:Y:S04]  /*5540*/  LD.E R13, desc[UR36][R8.64+0x48] ;  /* 0x00004824080d7980 */ /* 0x000ea8000c101900 */
[----:B--2---:R2:W-:Y:S04]  /*5550*/  STG.E desc[UR36][R10.64+0x48], R13 ;  /* 0x0000480d0a007986 */ /* 0x0045e8000c101924 */
[----:B------:R-:W3:Y:S04]  /*5560*/  LD.E R19, desc[UR36][R8.64+0x4c] ;  /* 0x00004c2408137980 */ /* 0x000ee8000c101900 */
[----:B---3--:R2:W-:Y:S04]  /*5570*/  STG.E desc[UR36][R10.64+0x4c], R19 ;  /* 0x00004c130a007986 */ /* 0x0085e8000c101924 */
[----:B------:R-:W3:Y:S04]  /*5580*/  LD.E R21, desc[UR36][R8.64+0x50] ;  /* 0x0000502408157980 */ /* 0x000ee8000c101900 */
[----:B---3--:R2:W-:Y:S04]  /*5590*/  STG.E desc[UR36][R10.64+0x50], R21 ;  /* 0x000050150a007986 */ /* 0x0085e8000c101924 */
[----:B------:R-:W3:Y:S04]  /*55a0*/  LD.E R25, desc[UR36][R8.64+0x54] ;  /* 0x0000542408197980 */ /* 0x000ee8000c101900 */
[----:B---3--:R2:W-:Y:S04]  /*55b0*/  STG.E desc[UR36][R10.64+0x54], R25 ;  /* 0x000054190a007986 */ /* 0x0085e8000c101924 */
[----:B0-----:R-:W3:Y:S04]  /*55c0*/  LD.E R3, desc[UR36][R8.64+0x58] ;  /* 0x0000582408037980 */ /* 0x001ee8000c101900 */
[----:B---3--:R2:W-:Y:S04]  /*55d0*/  STG.E desc[UR36][R10.64+0x58], R3 ;  /* 0x000058030a007986 */ /* 0x0085e8000c101924 */
[----:B-1----:R-:W3:Y:S01]  /*55e0*/  LD.E R7, desc[UR36][R8.64+0x5c] ;  /* 0x00005c2408077980 */ /* 0x002ee2000c101900 */
[----:B------:R-:W-:-:S02]  /*55f0*/  IADD3 R12, P0, PT, R8, 0x60, RZ ;  /* 0x00000060080c7810 */ /* 0x000fc40007f1e0ff */
[----:B------:R-:W-:-:S03]  /*5600*/  IADD3 R18, P2, PT, R10, 0x60, RZ ;  /* 0x000000600a127810 */ /* 0x000fc60007f5e0ff */
[----:B------:R-:W-:Y:S02]  /*5610*/  IMAD.X R27, RZ, RZ, R9, P0 ;  /* 0x000000ffff1b7224 */ /* 0x000fe400000e0609 */
[----:B------:R-:W-:Y:S01]  /*5620*/  IMAD.X R29, RZ, RZ, R11, P2 ;  /* 0x000000ffff1d7224 */ /* 0x000fe200010e060b */
[----:B---3--:R2:W-:Y:S07]  /*5630*/  STG.E desc[UR36][R10.64+0x5c], R7 ;  /* 0x00005c070a007986 */ /* 0x0085ee000c101924 */
.L_x_117:
[----:B------:R-:W-:Y:S05]  /*5640*/  @!P1 BRA `(.L_x_114) ;  /* 0x0000000000a09947 */ /* 0x000fea0003800000 */
[----:B------:R-:W-:-:S04]  /*5650*/  IADD3 R0, P1, PT, R20, -0x1, RZ ;  /* 0xffffffff14007810 */ /* 0x000fc80007f3e0ff */
[----:B------:R-:W-:Y:S01]  /*5660*/  ISETP.GE.U32.AND P0, PT, R0, 0x3, PT ;  /* 0x000000030000780c */ /* 0x000fe20003f06070 */
[----:B------:R-:W-:-:S05]  /*5670*/  IMAD.X R0, RZ, RZ, -0x1, P1 ;  /* 0xffffffffff007424 */ /* 0x000fca00008e06ff */
[----:B------:R-:W-:-:S13]  /*5680*/  ISETP.GE.U32.AND.EX P0, PT, R0, RZ, PT, P0 ;  /* 0x000000ff0000720c */ /* 0x000fda0003f06100 */
[----:B------:R-:W-:Y:S01]  /*5690*/  @P0 MOV R8, R12 ;  /* 0x0000000c00080202 */ /* 0x000fe20000000f00 */
[----:B------:R-:W-:-:S05]  /*56a0*/  @P0 IMAD.MOV.U32 R9, RZ, RZ, R27 ;  /* 0x000000ffff090224 */ /* 0x000fca00078e001b */
[----:B0-2---:R-:W2:Y:S01]  /*56b0*/  @P0 LD.E R3, desc[UR36][R8.64] ;  /* 0x0000002408030980 */ /* 0x005ea2000c101900 */
[----:B------:R-:W-:Y:S01]  /*56c0*/  @P0 IMAD.MOV.U32 R10, RZ, RZ, R18 ;  /* 0x000000ffff0a0224 */ /* 0x000fe200078e0012 */
[----:B------:R-:W-:-:S05]  /*56d0*/  @P0 MOV R11, R29 ;  /* 0x0000001d000b0202 */ /* 0x000fca0000000f00 */
[----:B--2---:R-:W-:Y:S04]  /*56e0*/  @P0 STG.E desc[UR36][R10.64], R3 ;  /* 0x000000030a000986 */ /* 0x004fe8000c101924 */
[----:B------:R-:W2:Y:S04]  /*56f0*/  @P0 LD.E R7, desc[UR36][R8.64+0x4] ;  /* 0x0000042408070980 */ /* 0x000ea8000c101900 */
[----:B--2---:R0:W-:Y:S04]  /*5700*/  @P0 STG.E desc[UR36][R10.64+0x4], R7 ;  /* 0x000004070a000986 */ /* 0x0041e8000c101924 */
[----:B------:R-:W2:Y:S01]  /*5710*/  @P0 LD.E R13, desc[UR36][R8.64+0x8] ;  /* 0x00000824080d0980 */ /* 0x000ea2000c101900 */
[----:B------:R-:W-:-:S03]  /*5720*/  LOP3.LUT R0, R6, 0x3, RZ, 0xc0, !PT ;  /* 0x0000000306007812 */ /* 0x000fc600078ec0ff */
[----:B--2---:R1:W-:Y:S04]  /*5730*/  @P0 STG.E desc[UR36][R10.64+0x8], R13 ;  /* 0x0000080d0a000986 */ /* 0x0043e8000c101924 */
[----:B------:R2:W3:Y:S01]  /*5740*/  @P0 LD.E R19, desc[UR36][R8.64+0xc] ;  /* 0x00000c2408130980 */ /* 0x0004e2000c101900 */
[----:B------:R-:W-:Y:S02]  /*5750*/  ISETP.NE.U32.AND P1, PT, R0, RZ, PT ;  /* 0x000000ff0000720c */ /* 0x000fe40003f25070 */
[----:B------:R-:W-:Y:S02]  /*5760*/  @P0 IADD3 R18, P3, PT, R18, 0x10, RZ ;  /* 0x0000001012120810 */ /* 0x000fe40007f7e0ff */
[----:B------:R-:W-:Y:S02]  /*5770*/  ISETP.NE.AND.EX P1, PT, RZ, RZ, PT, P1 ;  /* 0x000000ffff00720c */ /* 0x000fe40003f25310 */
[----:B------:R-:W-:Y:S01]  /*5780*/  @P0 IADD3 R12, P2, PT, R12, 0x10, RZ ;  /* 0x000000100c0c0810 */ /* 0x000fe20007f5e0ff */
[----:B------:R-:W-:-:S02]  /*5790*/  @P0 IMAD.X R29, RZ, RZ, R29, P3 ;  /* 0x000000ffff1d0224 */ /* 0x000fc400018e061d */
[----:B------:R-:W-:Y:S01]  /*57a0*/  IMAD.MOV.U32 R6, RZ, RZ, R18 ;  /* 0x000000ffff067224 */ /* 0x000fe200078e0012 */
[----:B--2---:R-:W-:Y:S01]  /*57b0*/  MOV R8, R12 ;  /* 0x0000000c00087202 */ /* 0x004fe20000000f00 */
[----:B------:R-:W-:Y:S01]  /*57c0*/  @P0 IMAD.X R27, RZ, RZ, R27, P2 ;  /* 0x000000ffff1b0224 */ /* 0x000fe200010e061b */
[----:B0-----:R-:W-:-:S03]  /*57d0*/  MOV R7, R29 ;  /* 0x0000001d00077202 */ /* 0x001fc60000000f00 */
[----:B------:R-:W-:Y:S01]  /*57e0*/  IMAD.MOV.U32 R9, RZ, RZ, R27 ;  /* 0x000000ffff097224 */ /* 0x000fe200078e001b */
[----:B---3--:R1:W-:Y:S01]  /*57f0*/  @P0 STG.E desc[UR36][R10.64+0xc], R19 ;  /* 0x00000c130a000986 */ /* 0x0083e2000c101924 */
[----:B------:R-:W-:Y:S05]  /*5800*/  @!P1 BRA `(.L_x_114) ;  /* 0x0000000000309947 */ /* 0x000fea0003800000 */
[----:B------:R-:W2:Y:S01]  /*5810*/  LD.E R3, desc[UR36][R8.64] ;  /* 0x0000002408037980 */ /* 0x000ea2000c101900 */
[----:B------:R-:W-:-:S04]  /*5820*/  ISETP.NE.U32.AND P0, PT, R0, 0x1, PT ;  /* 0x000000010000780c */ /* 0x000fc80003f05070 */
[----:B------:R-:W-:Y:S01]  /*5830*/  ISETP.NE.AND.EX P0, PT, RZ, RZ, PT, P0 ;  /* 0x000000ffff00720c */ /* 0x000fe20003f05300 */
[----:B--2---:R3:W-:-:S12]  /*5840*/  STG.E desc[UR36][R6.64], R3 ;  /* 0x0000000306007986 */ /* 0x0047d8000c101924 */
[----:B------:R-:W-:Y:S05]  /*5850*/  @!P0 BRA `(.L_x_114) ;  /* 0x00000000001c8947 */ /* 0x000fea0003800000 */
[----:B---3--:R-:W2:Y:S01]  /*5860*/  LD.E R3, desc[UR36][R8.64+0x4] ;  /* 0x0000042408037980 */ /* 0x008ea2000c101900 */
[----:B------:R-:W-:-:S04]  /*5870*/  ISETP.NE.U32.AND P0, PT, R0, 0x2, PT ;  /* 0x000000020000780c */ /* 0x000fc80003f05070 */
[----:B------:R-:W-:Y:S01]  /*5880*/  ISETP.NE.AND.EX P0, PT, RZ, RZ, PT, P0 ;  /* 0x000000ffff00720c */ /* 0x000fe20003f05300 */
[----:B--2---:R4:W-:-:S12]  /*5890*/  STG.E desc[UR36][R6.64+0x4], R3 ;  /* 0x0000040306007986 */ /* 0x0049d8000c101924 */
[----:B------:R-:W-:Y:S05]  /*58a0*/  @!P0 BRA `(.L_x_114) ;  /* 0x0000000000088947 */ /* 0x000fea0003800000 */
[----:B------:R-:W2:Y:S04]  /*58b0*/  LD.E R9, desc[UR36][R8.64+0x8] ;  /* 0x0000082408097980 */ /* 0x000ea8000c101900 */
[----:B--2---:R0:W-:Y:S02]  /*58c0*/  STG.E desc[UR36][R6.64+0x8], R9 ;  /* 0x0000080906007986 */ /* 0x0041e4000c101924 */
.L_x_114:
[----:B------:R-:W-:Y:S05]  /*58d0*/  BSYNC.RECONVERGENT B0 ;  /* 0x0000000000007941 */ /* 0x000fea0003800200 */
.L_x_78:
[----:B------:R-:W-:-:S04]  /*58e0*/  ISETP.NE.U32.AND P0, PT, R14, RZ, PT ;  /* 0x000000ff0e00720c */ /* 0x000fc80003f05070 */
[----:B------:R-:W-:-:S13]  /*58f0*/  ISETP.NE.AND.EX P0, PT, R15, RZ, PT, P0 ;  /* 0x000000ff0f00720c */ /* 0x000fda0003f05300 */
[----:B------:R-:W-:Y:S05]  /*5900*/  @!P0 BREAK.RELIABLE B6 ;  /* 0x0000000000068942 */ /* 0x000fea0003800100 */
[----:B------:R-:W-:Y:S05]  /*5910*/  @!P0 BRA `(.L_x_113) ;  /* 0x0000000000148947 */ /* 0x000fea0003800000 */
[----:B------:R-:W-:Y:S05]  /*5920*/  BSYNC.RELIABLE B6 ;  /* 0x0000000000067941 */ /* 0x000fea0003800100 */
.L_x_77:
[----:B------:R-:W-:-:S04]  /*5930*/  MOV R0, 0x188 ;  /* 0x0000018800007802 */ /* 0x000fc80000000f00 */
[----:B0-234-:R0:W2:Y:S03]  /*5940*/  LDC.64 R6, c[0x4][R0] ;  /* 0x0100000000067b82 */ /* 0x01d0a60000000a00 */
[----:B------:R-:W-:-:S07]  /*5950*/  LEPC R20, `(.L_x_113) ;  /* 0x000000001014794e */ /* 0x000fce0000000000 */
[----:B012---:R-:W-:Y:S05]  /*5960*/  CALL.ABS.NOINC R6 ;  /* 0x0000000006007343 */ /* 0x007fea0003c00000 */
.L_x_113:
[----:B------:R-:W-:Y:S05]  /*5970*/  BSYNC.RECONVERGENT B7 ;  /* 0x0000000000077941 */ /* 0x000fea0003800200 */
.L_x_76:
[----:B------:R-:W5:Y:S01]  /*5980*/  LDCU.64 UR4, c[0x0][0x3b0] ;  /* 0x00007600ff0477ac */ /* 0x000f620008000a00 */
[----:B0-2---:R-:W0:Y:S01]  /*5990*/  LDC.64 R8, c[0x0][0x3b0] ;  /* 0x0000ec00ff087b82 */ /* 0x005e220000000a00 */
[----:B------:R-:W2:Y:S01]  /*59a0*/  LDCU.64 UR6, c[0x0][0x380] ;  /* 0x00007000ff0677ac */ /* 0x000ea20008000a00 */
[----:B-----5:R-:W-:Y:S02]  /*59b0*/  IMAD R0, R23, UR4, RZ ;  /* 0x0000000417007c24 */ /* 0x020fe4000f8e02ff */
[----:B---34-:R-:W-:-:S04]  /*59c0*/  IMAD.WIDE.U32 R6, R17, UR4, RZ ;  /* 0x0000000411067c25 */ /* 0x018fc8000f8e00ff */
[----:B------:R-:W-:Y:S01]  /*59d0*/  IMAD R3, R17, UR5, R0 ;  /* 0x0000000511037c24 */ /* 0x000fe2000f8e0200 */
[----:B------:R-:W3:Y:S01]  /*59e0*/  LDCU.64 UR4, c[0x0][0x3b0] ;  /* 0x00007600ff0477ac */ /* 0x000ee20008000a00 */
[----:B------:R-:W-:Y:S02]  /*59f0*/  IMAD.SHL.U32 R4, R6, 0x4, RZ ;  /* 0x0000000406047824 */ /* 0x000fe400078e00ff */
[----:B------:R-:W-:-:S03]  /*5a00*/  IMAD.IADD R3, R7, 0x1, R3 ;  /* 0x0000000107037824 */ /* 0x000fc600078e0203 */
[----:B--2---:R-:W-:Y:S02]  /*5a10*/  IADD3 R4, P0, PT, R4, UR6, RZ ;  /* 0x0000000604047c10 */ /* 0x004fe4000ff1e0ff */
[----:B------:R-:W-:Y:S02]  /*5a20*/  SHF.L.U64.HI R3, R6, 0x2, R3 ;  /* 0x0000000206037819 */ /* 0x000fe40000010203 */
[----:B0-----:R-:W-:Y:S02]  /*5a30*/  LEA R6, P1, R8, R4, 0x2 ;  /* 0x0000000408067211 */ /* 0x001fe400078210ff */
[----:B------:R-:W-:-:S04]  /*5a40*/  IADD3.X R5, PT, PT, R3, UR7, RZ, P0, !PT ;  /* 0x0000000703057c10 */ /* 0x000fc800087fe4ff */
[----:B------:R-:W-:Y:S01]  /*5a50*/  LEA.HI.X R7, R8, R5, R9, 0x2, P1 ;  /* 0x0000000508077211 */ /* 0x000fe200008f1409 */
[----:B------:R-:W2:Y:S04]  /*5a60*/  LDG.E R15, desc[UR36][R4.64] ;  /* 0x00000024040f7981 */ /* 0x000ea8000c1e1900 */
[----:B------:R-:W2:Y:S01]  /*5a70*/  LDG.E R0, desc[UR36][R6.64+-0x4] ;  /* 0xfffffc2406007981 */ /* 0x000ea2000c1e1900 */
[----:B------:R-:W-:Y:S02]  /*5a80*/  HFMA2 R8, -RZ, RZ, 1.19921875, -19.203125 ;  /* 0x3ccccccdff087431 */ /* 0x000fe400000001ff */
[----:B------:R-:W-:Y:S01]  /*5a90*/  IMAD.MOV.U32 R3, RZ, RZ, 0x42200000 ;  /* 0x42200000ff037424 */ /* 0x000fe200078e00ff */
[----:B---3--:R-:W-:Y:S01]  /*5aa0*/  ISETP.NE.U32.AND P0, PT, RZ, UR4, PT ;  /* 0x00000004ff007c0c */ /* 0x008fe2000bf05070 */
[----:B------:R-:W-:Y:S03]  /*5ab0*/  BSSY.RECONVERGENT B0, `(.L_x_118) ;  /* 0x000000e000007945 */ /* 0x000fe60003800200 */
[----:B------:R-:W-:Y:S01]  /*5ac0*/  ISETP.NE.AND.EX P0, PT, RZ, UR5, PT, P0 ;  /* 0x00000005ff007c0c */ /* 0x000fe2000bf05300 */
[----:B------:R-:W-:-:S04]  /*5ad0*/  FFMA R3, R8, -R3, 1 ;  /* 0x3f80000008037423 */ /* 0x000fc80000000803 */
[----:B------:R-:W-:Y:S01]  /*5ae0*/  FFMA R3, R3, R8, 0.025000000372529029846 ;  /* 0x3ccccccd03037423 */ /* 0x000fe20000000008 */
[----:B--2---:R-:W-:-:S04]  /*5af0*/  FADD R0, -R15, R0 ;  /* 0x000000000f007221 */ /* 0x004fc80000000100 */
[----:B------:R-:W0:Y:S01]  /*5b00*/  FCHK P1, R0, 40 ;  /* 0x4220000000007902 */ /* 0x000e220000020000 */
[----:B------:R-:W-:-:S04]  /*5b10*/  FFMA R8, R0, R3, RZ ;  /* 0x0000000300087223 */ /* 0x000fc800000000ff */
[----:B------:R-:W-:-:S04]  /*5b20*/  FFMA R6, R8, -40, R0 ;  /* 0xc220000008067823 */ /* 0x000fc80000000000 */
[----:B------:R-:W-:Y:S01]  /*5b30*/  FFMA R8, R3, R6, R8 ;  /* 0x0000000603087223 */ /* 0x000fe20000000008 */
[----:B0-----:R-:W-:Y:S06]  /*5b40*/  @!P1 BRA `(.L_x_119) ;  /* 0x0000000000109947 */ /* 0x001fec0003800000 */
[----:B------:R-:W-:Y:S01]  /*5b50*/  IMAD.MOV.U32 R3, RZ, RZ, 0x42200000 ;  /* 0x42200000ff037424 */ /* 0x000fe200078e00ff */
[----:B------:R-:W-:-:S07]  /*5b60*/  MOV R14, 0x5b80 ;  /* 0x00005b80000e7802 */ /* 0x000fce0000000f00 */
[----:B-1----:R-:W-:Y:S05]  /*5b70*/  CALL.REL.NOINC `($__internal_1_$__cuda_sm3x_div_rn_noftz_f32_slowpath) ;  /* 0x0000003c00d07944 */ /* 0x002fea0003c00000 */
[----:B------:R-:W-:-:S07]  /*5b80*/  MOV R8, R3 ;  /* 0x0000000300087202 */ /* 0x000fce0000000f00 */
.L_x_119:
[----:B------:R-:W-:Y:S05]  /*5b90*/  BSYNC.RECONVERGENT B0 ;  /* 0x0000000000007941 */ /* 0x000fea0003800200 */
.L_x_118:
[----:B------:R-:W0:Y:S01]  /*5ba0*/  LDCU.64 UR4, c[0x0][0x3b0] ;  /* 0x00007600ff0477ac */ /* 0x000e220008000a00 */
[----:B-1----:R-:W-:Y:S01]  /*5bb0*/  CS2R R12, SRZ ;  /* 0x00000000000c7805 */ /* 0x002fe2000001ff00 */
[----:B0-----:R-:W0:Y:S01]  /*5bc0*/  I2F.U64 R9, UR4 ;  /* 0x0000000400097d12 */ /* 0x001e220008301000 */
[----:B------:R-:W-:Y:S05]  /*5bd0*/  @!P0 BRA `(.L_x_120) ;  /* 0x0000001800d48947 */ /* 0x000fea0003800000 */
[----:B------:R-:W1:Y:S01]  /*5be0*/  LDCU.64 UR4, c[0x0][0x3b0] ;  /* 0x00007600ff0477ac */ /* 0x000e620008000a00 */
[----:B------:R-:W-:Y:S01]  /*5bf0*/  ISETP.NE.U32.AND P0, PT, R24, RZ, PT ;  /* 0x000000ff1800720c */ /* 0x000fe20003f05070 */
[----:B------:R-:W-:Y:S01]  /*5c00*/  BSSY.RECONVERGENT B1, `(.L_x_121) ;  /* 0x0000125000017945 */ /* 0x000fe20003800200 */
[----:B------:R-:W-:Y:S02]  /*5c10*/  HFMA2 R7, -RZ, RZ, 0, 0 ;  /* 0x00000000ff077431 */ /* 0x000fe400000001ff */
[----:B------:R-:W-:Y:S02]  /*5c20*/  IMAD.MOV.U32 R3, RZ, RZ, RZ ;  /* 0x000000ffff037224 */ /* 0x000fe400078e00ff */
[----:B------:R-:W-:Y:S02]  /*5c30*/  IMAD.MOV.U32 R0, RZ, RZ, RZ ;  /* 0x000000ffff007224 */ /* 0x000fe400078e00ff */
[----:B------:R-:W-:Y:S01]  /*5c40*/  IMAD.MOV.U32 R12, RZ, RZ, RZ ;  /* 0x000000ffff0c7224 */ /* 0x000fe200078e00ff */
[----:B-1----:R-:W-:-:S04]  /*5c50*/  UIADD3 URZ, UP0, UPT, UR4, -0x1, URZ ;  /* 0xffffffff04ff7890 */ /* 0x002fc8000ff1e0ff */
[----:B------:R-:W-:-:S06]  /*5c60*/  UIADD3.X UR4, UPT, UPT, UR5, -0x1, URZ, UP0, !UPT ;  /* 0xffffffff05047890 */ /* 0x000fcc00087fe4ff */
[----:B------:R-:W-:-:S13]  /*5c70*/  ISETP.NE.AND.EX P0, PT, RZ, UR4, PT, P0 ;  /* 0x00000004ff007c0c */ /* 0x000fda000bf05300 */
[----:B------:R-:W-:Y:S05]  /*5c80*/  @!P0 BRA `(.L_x_122) ;  /* 0x0000001000708947 */ /* 0x000fea0003800000 */
[----:B------:R-:W-:Y:S01]  /*5c90*/  BSSY.RECONVERGENT B0, `(.L_x_123) ;  /* 0x0000119000007945 */ /* 0x000fe20003800200 */
[----:B------:R-:W-:Y:S01]  /*5ca0*/  IMAD.MOV.U32 R3, RZ, RZ, RZ ;  /* 0x000000ffff037224 */ /* 0x000fe200078e00ff */
[----:B------:R-:W-:-:S07]  /*5cb0*/  CS2R R10, SRZ ;  /* 0x00000000000a7805 */ /* 0x000fce000001ff00 */
.L_x_141:
[----:B------:R-:W-:-:S04]  /*5cc0*/  LEA R6, P0, R11, R4, 0x2 ;  /* 0x000000040b067211 */ /* 0x000fc800078010ff */
[----:B------:R-:W-:-:S05]  /*5cd0*/  LEA.HI.X R7, R11, R5, R10, 0x2, P0 ;  /* 0x000000050b077211 */ /* 0x000fca00000f140a */
[----:B--2---:R-:W2:Y:S01]  /*5ce0*/  LDG.E R0, desc[UR36][R6.64] ;  /* 0x0000002406007981 */ /* 0x004ea2000c1e1900 */
[----:B------:R-:W-:Y:S01]  /*5cf0*/  FADD R13, R8, R15 ;  /* 0x0000000f080d7221 */ /* 0x000fe20000000000 */
[----:B------:R-:W-:Y:S04]  /*5d00*/  BSSY.RECONVERGENT B4, `(.L_x_124) ;  /* 0x0000084000047945 */ /* 0x000fe80003800200 */
[----:B--2---:R-:W-:-:S13]  /*5d10*/  FSETP.GTU.AND P0, PT, R0, R13, PT ;  /* 0x0000000d0000720b */ /* 0x004fda0003f0c000 */
[----:B------:R-:W-:Y:S01]  /*5d20*/  @!P0 MOV R13, R15 ;  /* 0x0000000f000d8202 */ /* 0x000fe20000000f00 */
[----:B---3--:R-:W-:Y:S01]  /*5d30*/  @!P0 FADD R19, R3, 1 ;  /* 0x3f80000003138421 */ /* 0x008fe20000000000 */
[----:B-1--4-:R-:W-:Y:S06]  /*5d40*/  @!P0 BRA `(.L_x_125) ;  /* 0x0000000400fc8947 */ /* 0x012fec0003800000 */
[----:B------:R-:W1:Y:S01]  /*5d50*/  MUFU.RCP R15, R8 ;  /* 0x00000008000f7308 */ /* 0x000e620000001000 */
[----:B------:R-:W-:Y:S07]  /*5d60*/  BSSY.RECONVERGENT B5, `(.L_x_126) ;  /* 0x000000d000057945 */ /* 0x000fee0003800200 */
[----:B------:R-:W2:Y:S01]  /*5d70*/  FCHK P0, R3, R8 ;  /* 0x0000000803007302 */ /* 0x000ea20000000000 */
[----:B-1----:R-:W-:-:S04]  /*5d80*/  FFMA R0, R15, -R8, 1 ;  /* 0x3f8000000f007423 */ /* 0x002fc80000000808 */
[----:B------:R-:W-:-:S04]  /*5d90*/  FFMA R0, R15, R0, R15 ;  /* 0x000000000f007223 */ /* 0x000fc8000000000f */
[----:B------:R-:W-:-:S04]  /*5da0*/  FFMA R14, R0, R3, RZ ;  /* 0x00000003000e7223 */ /* 0x000fc800000000ff */
[----:B------:R-:W-:-:S04]  /*5db0*/  FFMA R15, R14, -R8, R3 ;  /* 0x800000080e0f7223 */ /* 0x000fc80000000003 */
[----:B------:R-:W-:Y:S01]  /*5dc0*/  FFMA R14, R0, R15, R14 ;  /* 0x0000000f000e7223 */ /* 0x000fe2000000000e */
[----:B--2---:R-:W-:Y:S06]  /*5dd0*/  @!P0 BRA `(.L_x_127) ;  /* 0x0000000000148947 */ /* 0x004fec0003800000 */
[----:B------:R-:W-:Y:S01]  /*5de0*/  IMAD.MOV.U32 R0, RZ, RZ, R3 ;  /* 0x000000ffff007224 */ /* 0x000fe200078e0003 */
[----:B------:R-:W-:Y:S01]  /*5df0*/  MOV R14, 0x5e20 ;  /* 0x00005e20000e7802 */ /* 0x000fe20000000f00 */
[----:B------:R-:W-:-:S07]  /*5e00*/  IMAD.MOV.U32 R3, RZ, RZ, R8 ;  /* 0x000000ffff037224 */ /* 0x000fce00078e0008 */
[----:B0-----:R-:W-:Y:S05]  /*5e10*/  CALL.REL.NOINC `($__internal_1_$__cuda_sm3x_div_rn_noftz_f32_slowpath) ;  /* 0x0000003c00287944 */ /* 0x001fea0003c00000 */
[----:B------:R-:W-:-:S07]  /*5e20*/  MOV R14, R3 ;  /* 0x00000003000e7202 */ /* 0x000fce0000000f00 */
.L_x_127:
[----:B------:R-:W-:Y:S05]  /*5e30*/  BSYNC.RECONVERGENT B5 ;  /* 0x0000000000057941 */ /* 0x000fea0003800200 */
.L_x_126:
[----:B0-----:R-:W0:Y:S01]  /*5e40*/  MUFU.RCP R0, R9 ;  /* 0x0000000900007308 */ /* 0x001e220000001000 */
[----:B------:R-:W-:Y:S07]  /*5e50*/  BSSY.RECONVERGENT B5, `(.L_x_128) ;  /* 0x000000d000057945 */ /* 0x000fee0003800200 */
[----:B------:R-:W1:Y:S01]  /*5e60*/  FCHK P0, R14, R9 ;  /* 0x000000090e007302 */ /* 0x000e620000000000 */
[----:B0-----:R-:W-:-:S04]  /*5e70*/  FFMA R3, -R9, R0, 1 ;  /* 0x3f80000009037423 */ /* 0x001fc80000000100 */
[----:B------:R-:W-:-:S04]  /*5e80*/  FFMA R0, R0, R3, R0 ;  /* 0x0000000300007223 */ /* 0x000fc80000000000 */
[----:B------:R-:W-:-:S04]  /*5e90*/  FFMA R3, R0, R14, RZ ;  /* 0x0000000e00037223 */ /* 0x000fc800000000ff */
[----:B------:R-:W-:-:S04]  /*5ea0*/  FFMA R18, -R9, R3, R14 ;  /* 0x0000000309127223 */ /* 0x000fc8000000010e */
[----:B------:R-:W-:Y:S01]  /*5eb0*/  FFMA R15, R0, R18, R3 ;  /* 0x00000012000f7223 */ /* 0x000fe20000000003 */
[----:B-1----:R-:W-:Y:S06]  /*5ec0*/  @!P0 BRA `(.L_x_129) ;  /* 0x0000000000148947 */ /* 0x002fec0003800000 */
[----:B------:R-:W-:Y:S01]  /*5ed0*/  IMAD.MOV.U32 R0, RZ, RZ, R14 ;  /* 0x000000ffff007224 */ /* 0x000fe200078e000e */
[----:B------:R-:W-:Y:S01]  /*5ee0*/  MOV R14, 0x5f10 ;  /* 0x00005f10000e7802 */ /* 0x000fe20000000f00 */
[----:B------:R-:W-:-:S07]  /*5ef0*/  IMAD.MOV.U32 R3, RZ, RZ, R9 ;  /* 0x000000ffff037224 */ /* 0x000fce00078e0009 */
[----:B------:R-:W-:Y:S05]  /*5f00*/  CALL.REL.NOINC `($__internal_1_$__cuda_sm3x_div_rn_noftz_f32_slowpath) ;  /* 0x0000003800ec7944 */ /* 0x000fea0003c00000 */
[----:B------:R-:W-:-:S07]  /*5f10*/  MOV R15, R3 ;  /* 0x00000003000f7202 */ /* 0x000fce0000000f00 */
.L_x_129:
[----:B------:R-:W-:Y:S05]  /*5f20*/  BSYNC.RECONVERGENT B5 ;  /* 0x0000000000057941 */ /* 0x000fea0003800200 */
.L_x_128:
[----:B------:R-:W0:Y:S01]  /*5f30*/  F2F.F64.F32 R14, R15 ;  /* 0x0000000f000e7310 */ /* 0x000e220000201800 */
[----:B------:R-:W-:Y:S01]  /*5f40*/  BSSY.RECONVERGENT B2, `(.L_x_130) ;  /* 0x0000055000027945 */ /* 0x000fe20003800200 */
[----:B0-----:R-:W-:Y:S01]  /*5f50*/  ISETP.GT.AND P0, PT, R15, 0xfffff, PT ;  /* 0x000fffff0f00780c */ /* 0x001fe20003f04270 */
[--C-:B------:R-:W-:Y:S01]  /*5f60*/  IMAD.MOV.U32 R18, RZ, RZ, R14.reuse ;  /* 0x000000ffff127224 */ /* 0x100fe200078e000e */
[----:B------:R-:W-:Y:S01]  /*5f70*/  MOV R0, R15 ;  /* 0x0000000f00007202 */ /* 0x000fe20000000f00 */
[----:B------:R-:W-:Y:S02]  /*5f80*/  IMAD.MOV.U32 R19, RZ, RZ, R15 ;  /* 0x000000ffff137224 */ /* 0x000fe400078e000f */
[----:B------:R-:W-:-:S08]  /*5f90*/  IMAD.MOV.U32 R20, RZ, RZ, R14 ;  /* 0x000000ffff147224 */ /* 0x000fd000078e000e */
[----:B------:R-:W-:-:S10]  /*5fa0*/  @!P0 DMUL R18, R14, 1.80143985094819840000e+16 ;  /* 0x435000000e128828 */ /* 0x000fd40000000000 */
[----:B------:R-:W-:Y:S01]  /*5fb0*/  @!P0 IMAD.MOV.U32 R0, RZ, RZ, R19 ;  /* 0x000000ffff008224 */ /* 0x000fe200078e0013 */
[----:B------:R-:W-:-:S03]  /*5fc0*/  @!P0 MOV R20, R18 ;  /* 0x0000001200148202 */ /* 0x000fc60000000f00 */
[----:B------:R-:W-:-:S05]  /*5fd0*/  VIADD R3, R0, 0xffffffff ;  /* 0xffffffff00037836 */ /* 0x000fca0000000000 */
[----:B------:R-:W-:Y:S02]  /*5fe0*/  ISETP.GT.U32.AND P1, PT, R3, 0x7feffffe, PT ;  /* 0x7feffffe0300780c */ /* 0x000fe40003f24070 */
[----:B------:R-:W-:Y:S01]  /*5ff0*/  MOV R3, 0xfffffc01 ;  /* 0xfffffc0100037802 */ /* 0x000fe20000000f00 */
[----:B------:R-:W-:-:S10]  /*6000*/  @!P0 IMAD.MOV.U32 R3, RZ, RZ, -0x435 ;  /* 0xfffffbcbff038424 */ /* 0x000fd400078e00ff */
[----:B------:R-:W-:Y:S05]  /*6010*/  @P1 BRA `(.L_x_131) ;  /* 0x0000000400041947 */ /* 0x000fea0003800000 */
[----:B------:R-:W-:Y:S01]  /*6020*/  LOP3.LUT R18, R0, 0xfffff, RZ, 0xc0, !PT ;  /* 0x000fffff00127812 */ /* 0x000fe200078ec0ff */
[----:B------:R-:W-:Y:S01]  /*6030*/  IMAD.MOV.U32 R32, RZ, RZ, -0x748574fc ;  /* 0x8b7a8b04ff207424 */ /* 0x000fe200078e00ff */
[----:B------:R-:W-:Y:S01]  /*6040*/  MOV R33, 0x3ed0ee25 ;  /* 0x3ed0ee2500217802 */ /* 0x000fe20000000f00 */
[----:B------:R-:W-:Y:S01]  /*6050*/  UMOV UR4, 0x3ae80f1e ;  /* 0x3ae80f1e00047882 */ /* 0x000fe20000000000 */
[----:B------:R-:W-:Y:S01]  /*6060*/  LOP3.LUT R19, R18, 0x3ff00000, RZ, 0xfc, !PT ;  /* 0x3ff0000012137812 */ /* 0x000fe200078efcff */
[----:B------:R-:W-:Y:S01]  /*6070*/  IMAD.MOV.U32 R18, RZ, RZ, R20 ;  /* 0x000000ffff127224 */ /* 0x000fe200078e0014 */
[----:B------:R-:W-:Y:S01]  /*6080*/  UMOV UR5, 0x3eb1380b ;  /* 0x3eb1380b00057882 */ /* 0x000fe20000000000 */
[----:B------:R-:W-:Y:S01]  /*6090*/  IMAD.MOV.U32 R20, RZ, RZ, RZ ;  /* 0x000000ffff147224 */ /* 0x000fe200078e00ff */
[----:B------:R-:W-:Y:S01]  /*60a0*/  ISETP.GE.U32.AND P0, PT, R19, 0x3ff6a09f, PT ;  /* 0x3ff6a09f1300780c */ /* 0x000fe20003f06070 */
[----:B------:R-:W-:Y:S01]  /*60b0*/  IMAD.MOV.U32 R37, RZ, RZ, 0x43300000 ;  /* 0x43300000ff257424 */ /* 0x000fe200078e00ff */
[----:B------:R-:W-:Y:S01]  /*60c0*/  LEA.HI R3, R0, R3, RZ, 0xc ;  /* 0x0000000300037211 */ /* 0x000fe200078f60ff */
[----:B------:R-:W-:Y:S01]  /*60d0*/  UMOV UR6, 0x80000000 ;  /* 0x8000000000067882 */ /* 0x000fe20000000000 */
[----:B------:R-:W-:-:S09]  /*60e0*/  UMOV UR7, 0x43300000 ;  /* 0x4330000000077882 */ /* 0x000fd20000000000 */
[----:B------:R-:W-:Y:S02]  /*60f0*/  @P0 VIADD R21, R19, 0xfff00000 ;  /* 0xfff0000013150836 */ /* 0x000fe40000000000 */
[----:B------:R-:W-:-:S03]  /*6100*/  @P0 VIADD R3, R3, 0x1 ;  /* 0x0000000103030836 */ /* 0x000fc60000000000 */
[----:B------:R-:W-:Y:S02]  /*6110*/  @P0 MOV R19, R21 ;  /* 0x0000001500130202 */ /* 0x000fe40000000f00 */
[----:B------:R-:W-:-:S04]  /*6120*/  LOP3.LUT R36, R3, 0x80000000, RZ, 0x3c, !PT ;  /* 0x8000000003247812 */ /* 0x000fc800078e3cff */
[C---:B------:R-:W-:Y:S02]  /*6130*/  DADD R30, R18.reuse, 1 ;  /* 0x3ff00000121e7429 */ /* 0x040fe40000000000 */
[----:B------:R-:W-:-:S04]  /*6140*/  DADD R18, R18, -1 ;  /* 0xbff0000012127429 */ /* 0x000fc80000000000 */
[----:B------:R-:W0:Y:S02]  /*6150*/  MUFU.RCP64H R21, R31 ;  /* 0x0000001f00157308 */ /* 0x000e240000001800 */
[----:B0-----:R-:W-:-:S08]  /*6160*/  DFMA R26, -R30, R20, 1 ;  /* 0x3ff000001e1a742b */ /* 0x001fd00000000114 */
[----:B------:R-:W-:-:S08]  /*6170*/  DFMA R26, R26, R26, R26 ;  /* 0x0000001a1a1a722b */ /* 0x000fd0000000001a */
[----:B------:R-:W-:-:S08]  /*6180*/  DFMA R20, R20, R26, R20 ;  /* 0x0000001a1414722b */ /* 0x000fd00000000014 */
[----:B------:R-:W-:-:S08]  /*6190*/  DMUL R26, R18, R20 ;  /* 0x00000014121a7228 */ /* 0x000fd00000000000 */
[----:B------:R-:W-:-:S08]  /*61a0*/  DFMA R26, R18, R20, R26 ;  /* 0x00000014121a722b */ /* 0x000fd0000000001a */
[----:B------:R-:W-:Y:S02]  /*61b0*/  DMUL R28, R26, R26 ;  /* 0x0000001a1a1c7228 */ /* 0x000fe40000000000 */
[----:B------:R-:W-:-:S06]  /*61c0*/  DADD R34, R18, -R26 ;  /* 0x0000000012227229 */ /* 0x000fcc000000081a */
[----:B------:R-:W-:Y:S01]  /*61d0*/  DFMA R30, R28, UR4, R32 ;  /* 0x000000041c1e7c2b */ /* 0x000fe20008000020 */
[----:B------:R-:W-:Y:S01]  /*61e0*/  UMOV UR4, 0x9f02676f ;  /* 0x9f02676f00047882 */ /* 0x000fe20000000000 */
[----:B------:R-:W-:Y:S01]  /*61f0*/  UMOV UR5, 0x3ef3b266 ;  /* 0x3ef3b26600057882 */ /* 0x000fe20000000000 */
[----:B------:R-:W-:-:S05]  /*6200*/  DADD R34, R34, R34 ;  /* 0x0000000022227229 */ /* 0x000fca0000000022 */
[----:B------:R-:W-:Y:S01]  /*6210*/  DFMA R30, R28, R30, UR4 ;  /* 0x000000041c1e7e2b */ /* 0x000fe2000800001e */
[----:B------:R-:W-:Y:S01]  /*6220*/  UMOV UR4, 0xa9ab0956 ;  /* 0xa9ab095600047882 */ /* 0x000fe20000000000 */
[----:B------:R-:W-:Y:S01]  /*6230*/  UMOV UR5, 0x3f1745cb ;  /* 0x3f1745cb00057882 */ /* 0x000fe20000000000 */
[----:B------:R-:W-:-:S05]  /*6240*/  DFMA R34, R18, -R26, R34 ;  /* 0x8000001a1222722b */ /* 0x000fca0000000022 */
[----:B------:R-:W-:Y:S01]  /*6250*/  DFMA R30, R28, R30, UR4 ;  /* 0x000000041c1e7e2b */ /* 0x000fe2000800001e */
[----:B------:R-:W-:Y:S01]  /*6260*/  UMOV UR4, 0x2d1b5154 ;  /* 0x2d1b515400047882 */ /* 0x000fe20000000000 */
[----:B------:R-:W-:Y:S01]  /*6270*/  UMOV UR5, 0x3f3c71c7 ;  /* 0x3f3c71c700057882 */ /* 0x000fe20000000000 */
[----:B------:R-:W-:-:S05]  /*6280*/  DMUL R34, R20, R34 ;  /* 0x0000002214227228 */ /* 0x000fca0000000000 */
[----:B------:R-:W-:Y:S01]  /*6290*/  DFMA R30, R28, R30, UR4 ;  /* 0x000000041c1e7e2b */ /* 0x000fe2000800001e */
[----:B------:R-:W-:Y:S01]  /*62a0*/  UMOV UR4, 0x923be72d ;  /* 0x923be72d00047882 */ /* 0x000fe20000000000 */
[----:B------:R-:W-:-:S06]  /*62b0*/  UMOV UR5, 0x3f624924 ;  /* 0x3f62492400057882 */ /* 0x000fcc0000000000 */
[----:B------:R-:W-:Y:S01]  /*62c0*/  DFMA R32, R28, R30, UR4 ;  /* 0x000000041c207e2b */ /* 0x000fe2000800001e */
[----:B------:R-:W-:Y:S01]  /*62d0*/  UMOV UR4, 0x9999a3c4 ;  /* 0x9999a3c400047882 */ /* 0x000fe20000000000 */
[----:B------:R-:W-:Y:S01]  /*62e0*/  UMOV UR5, 0x3f899999 ;  /* 0x3f89999900057882 */ /* 0x000fe20000000000 */
[----:B------:R-:W-:Y:S01]  /*62f0*/  DADD R30, R36, -UR6 ;  /* 0x80000006241e7e29 */ /* 0x000fe20008000000 */
[----:B------:R-:W-:Y:S01]  /*6300*/  UMOV UR6, 0xfefa39ef ;  /* 0xfefa39ef00067882 */ /* 0x000fe20000000000 */
[----:B------:R-:W-:-:S03]  /*6310*/  UMOV UR7, 0x3fe62e42 ;  /* 0x3fe62e4200077882 */ /* 0x000fc60000000000 */
[----:B------:R-:W-:Y:S01]  /*6320*/  DFMA R32, R28, R32, UR4 ;  /* 0x000000041c207e2b */ /* 0x000fe20008000020 */
[----:B------:R-:W-:Y:S01]  /*6330*/  UMOV UR4, 0x55555554 ;  /* 0x5555555400047882 */ /* 0x000fe20000000000 */
[----:B------:R-:W-:Y:S01]  /*6340*/  UMOV UR5, 0x3fb55555 ;  /* 0x3fb5555500057882 */ /* 0x000fe20000000000 */
[----:B------:R-:W-:-:S05]  /*6350*/  DFMA R18, R30, UR6, R26 ;  /* 0x000000061e127c2b */ /* 0x000fca000800001a */
[----:B------:R-:W-:Y:S01]  /*6360*/  DFMA R32, R28, R32, UR4 ;  /* 0x000000041c207e2b */ /* 0x000fe20008000020 */
[----:B------:R-:W-:Y:S01]  /*6370*/  UMOV UR4, 0xfefa39ef ;  /* 0xfefa39ef00047882 */ /* 0x000fe20000000000 */
[----:B------:R-:W-:Y:S02]  /*6380*/  UMOV UR5, 0x3fe62e42 ;  /* 0x3fe62e4200057882 */ /* 0x000fe40000000000 */
[----:B------:R-:W-:Y:S01]  /*6390*/  DFMA R36, R30, -UR4, R18 ;  /* 0x800000041e247c2b */ /* 0x000fe20008000012 */
[----:B------:R-:W-:Y:S01]  /*63a0*/  UMOV UR4, 0x3b39803f ;  /* 0x3b39803f00047882 */ /* 0x000fe20000000000 */
[----:B------:R-:W-:Y:S02]  /*63b0*/  UMOV UR5, 0x3c7abc9e ;  /* 0x3c7abc9e00057882 */ /* 0x000fe40000000000 */
[----:B------:R-:W-:-:S04]  /*63c0*/  DMUL R32, R28, R32 ;  /* 0x000000201c207228 */ /* 0x000fc80000000000 */
[----:B------:R-:W-:-:S04]  /*63d0*/  DADD R36, -R26, R36 ;  /* 0x000000001a247229 */ /* 0x000fc80000000124 */
[----:B------:R-:W-:-:S08]  /*63e0*/  DFMA R32, R26, R32, R34 ;  /* 0x000000201a20722b */ /* 0x000fd00000000022 */
[----:B------:R-:W-:-:S08]  /*63f0*/  DADD R32, R32, -R36 ;  /* 0x0000000020207229 */ /* 0x000fd00000000824 */
[----:B------:R-:W-:-:S08]  /*6400*/  DFMA R32, R30, UR4, R32 ;  /* 0x000000041e207c2b */ /* 0x000fd00008000020 */
[----:B------:R-:W-:Y:S01]  /*6410*/  DADD R18, R18, R32 ;  /* 0x0000000012127229 */ /* 0x000fe20000000020 */
[----:B------:R-:W-:Y:S10]  /*6420*/  BRA `(.L_x_132) ;  /* 0x0000000000187947 */ /* 0x000ff40003800000 */
.L_x_131:
[----:B------:R-:W-:Y:S01]  /*6430*/  MOV R20, 0x0 ;  /* 0x0000000000147802 */ /* 0x000fe20000000f00 */
[----:B------:R-:W-:Y:S01]  /*6440*/  IMAD.MOV.U32 R21, RZ, RZ, 0x7ff00000 ;  /* 0x7ff00000ff157424 */ /* 0x000fe200078e00ff */
[----:B------:R-:W-:-:S05]  /*6450*/  LOP3.LUT P0, RZ, R19, 0x7fffffff, RZ, 0xc0, !PT ;  /* 0x7fffffff13ff7812 */ /* 0x000fca000780c0ff */
[----:B------:R-:W-:-:S10]  /*6460*/  DFMA R20, R18, R20, +INF ;  /* 0x7ff000001214742b */ /* 0x000fd40000000014 */
[----:B------:R-:W-:Y:S02]  /*6470*/  FSEL R18, R20, RZ, P0 ;  /* 0x000000ff14127208 */ /* 0x000fe40000000000 */
[----:B------:R-:W-:-:S07]  /*6480*/  FSEL R19, R21, -QNAN , P0 ;  /* 0xfff0000015137808 */ /* 0x000fce0000000000 */
.L_x_132:
[----:B------:R-:W-:Y:S05]  /*6490*/  BSYNC.RECONVERGENT B2 ;  /* 0x0000000000027941 */ /* 0x000fea0003800200 */
.L_x_130:
[----:B------:R-:W-:Y:S01]  /*64a0*/  UMOV UR4, 0xffda0d24 ;  /* 0xffda0d2400047882 */ /* 0x000fe20000000000 */
[----:B------:R-:W-:Y:S01]  /*64b0*/  UMOV UR5, 0x3c7777d0 ;  /* 0x3c7777d000057882 */ /* 0x000fe20000000000 */
[----:B------:R-:W0:Y:S01]  /*64c0*/  F2F.F64.F32 R26, R12 ;  /* 0x0000000c001a7310 */ /* 0x000e220000201800 */
[----:B------:R-:W-:Y:S01]  /*64d0*/  DMUL R20, R18, UR4 ;  /* 0x0000000412147c28 */ /* 0x000fe20008000000 */
[----:B------:R-:W-:Y:S01]  /*64e0*/  UMOV UR4, 0x652b82fe ;  /* 0x652b82fe00047882 */ /* 0x000fe20000000000 */
[----:B------:R-:W-:-:S06]  /*64f0*/  UMOV UR5, 0x3ff71547 ;  /* 0x3ff7154700057882 */ /* 0x000fcc0000000000 */
[----:B------:R-:W-:Y:S01]  /*6500*/  DFMA R20, R18, UR4, R20 ;  /* 0x0000000412147c2b */ /* 0x000fe20008000014 */
[----:B------:R-:W-:-:S07]  /*6510*/  IMAD.MOV.U32 R19, RZ, RZ, 0x3f800000 ;  /* 0x3f800000ff137424 */ /* 0x000fce00078e00ff */
[----:B0-----:R-:W-:-:S06]  /*6520*/  DFMA R20, R14, R20, R26 ;  /* 0x000000140e14722b */ /* 0x001fcc000000001a */
[----:B------:R1:W2:Y:S05]  /*6530*/  F2F.F32.F64 R12, R20 ;  /* 0x00000014000c7310 */ /* 0x0002aa0000301000 */
.L_x_125:
[----:B------:R-:W-:Y:S05]  /*6540*/  BSYNC.RECONVERGENT B4 ;  /* 0x0000000000047941 */ /* 0x000fea0003800200 */
.L_x_124:
[----:B------:R-:W3:Y:S01]  /*6550*/  LDG.E R6, desc[UR36][R6.64+0x4] ;  /* 0x0000042406067981 */ /* 0x000ee2000c1e1900 */
[----:B------:R-:W-:Y:S01]  /*6560*/  FADD R15, R13, R8 ;  /* 0x000000080d0f7221 */ /* 0x000fe20000000000 */
[----:B------:R-:W-:Y:S04]  /*6570*/  BSSY.RECONVERGENT B4, `(.L_x_133) ;  /* 0x0000083000047945 */ /* 0x000fe80003800200 */
[----:B---3--:R-:W-:-:S13]  /*6580*/  FSETP.GTU.AND P0, PT, R6, R15, PT ;  /* 0x0000000f0600720b */ /* 0x008fda0003f0c000 */
[----:B------:R-:W-:Y:S01]  /*6590*/  @!P0 MOV R15, R13 ;  /* 0x0000000d000f8202 */ /* 0x000fe20000000f00 */
[----:B------:R-:W-:Y:S01]  /*65a0*/  @!P0 FADD R3, R19, 1 ;  /* 0x3f80000013038421 */ /* 0x000fe20000000000 */
[----:B------:R-:W-:Y:S06]  /*65b0*/  @!P0 BRA `(.L_x_134) ;  /* 0x0000000400f88947 */ /* 0x000fec0003800000 */
[----:B------:R-:W3:Y:S01]  /*65c0*/  MUFU.RCP R3, R8 ;  /* 0x0000000800037308 */ /* 0x000ee20000001000 */
[----:B------:R-:W-:Y:S07]  /*65d0*/  BSSY.RECONVERGENT B5, `(.L_x_135) ;  /* 0x000000d000057945 */ /* 0x000fee0003800200 */
[----:B------:R-:W4:Y:S01]  /*65e0*/  FCHK P0, R19, R8 ;  /* 0x0000000813007302 */ /* 0x000f220000000000 */
[----:B---3--:R-:W-:-:S04]  /*65f0*/  FFMA R0, R3, -R8, 1 ;  /* 0x3f80000003007423 */ /* 0x008fc80000000808 */
[----:B------:R-:W-:-:S04]  /*6600*/  FFMA R0, R3, R0, R3 ;  /* 0x0000000003007223 */ /* 0x000fc80000000003 */
[----:B------:R-:W-:-:S04]  /*6610*/  FFMA R6, R0, R19, RZ ;  /* 0x0000001300067223 */ /* 0x000fc800000000ff */
[----:B------:R-:W-:-:S04]  /*6620*/  FFMA R3, R6, -R8, R19 ;  /* 0x8000000806037223 */ /* 0x000fc80000000013 */
[----:B------:R-:W-:Y:S01]  /*6630*/  FFMA R6, R0, R3, R6 ;  /* 0x0000000300067223 */ /* 0x000fe20000000006 */
[----:B----4-:R-:W-:Y:S06]  /*6640*/  @!P0 BRA `(.L_x_136) ;  /* 0x0000000000148947 */ /* 0x010fec0003800000 */
[----:B------:R-:W-:Y:S01]  /*6650*/  IMAD.MOV.U32 R0, RZ, RZ, R19 ;  /* 0x000000ffff007224 */ /* 0x000fe200078e0013 */
[----:B------:R-:W-:Y:S01]  /*6660*/  MOV R14, 0x6690 ;  /* 0x00006690000e7802 */ /* 0x000fe20000000f00 */
[----:B------:R-:W-:-:S07]  /*6670*/  IMAD.MOV.U32 R3, RZ, RZ, R8 ;  /* 0x000000ffff037224 */ /* 0x000fce00078e0008 */
[----:B012---:R-:W-:Y:S05]  /*6680*/  CALL.REL.NOINC `($__internal_1_$__cuda_sm3x_div_rn_noftz_f32_slowpath) ;  /* 0x00000034000c7944 */ /* 0x007fea0003c00000 */
[----:B------:R-:W-:-:S07]  /*6690*/  MOV R6, R3 ;  /* 0x0000000300067202 */ /* 0x000fce0000000f00 */
.L_x_136:
[----:B------:R-:W-:Y:S05]  /*66a0*/  BSYNC.RECONVERGENT B5 ;  /* 0x0000000000057941 */ /* 0x000fea0003800200 */
.L_x_135:
[----:B0-----:R-:W0:Y:S01]  /*66b0*/  MUFU.RCP R0, R9 ;  /* 0x0000000900007308 */ /* 0x001e220000001000 */
[----:B------:R-:W-:Y:S07]  /*66c0*/  BSSY.RECONVERGENT B5, `(.L_x_137) ;  /* 0x000000d000057945 */ /* 0x000fee0003800200 */
[----:B------:R-:W3:Y:S01]  /*66d0*/  FCHK P0, R6, R9 ;  /* 0x0000000906007302 */ /* 0x000ee20000000000 */
[----:B0-----:R-:W-:-:S04]  /*66e0*/  FFMA R3, -R9, R0, 1 ;  /* 0x3f80000009037423 */ /* 0x001fc80000000100 */
[----:B------:R-:W-:-:S04]  /*66f0*/  FFMA R0, R0, R3, R0 ;  /* 0x0000000300007223 */ /* 0x000fc80000000000 */
[----:B------:R-:W-:-:S04]  /*6700*/  FFMA R3, R0, R6, RZ ;  /* 0x0000000600037223 */ /* 0x000fc800000000ff */
[----:B------:R-:W-:-:S04]  /*6710*/  FFMA R14, -R9, R3, R6 ;  /* 0x00000003090e7223 */ /* 0x000fc80000000106 */
[----:B------:R-:W-:Y:S01]  /*6720*/  FFMA R7, R0, R14, R3 ;  /* 0x0000000e00077223 */ /* 0x000fe20000000003 */
[----:B---3--:R-:W-:Y:S06]  /*6730*/  @!P0 BRA `(.L_x_138) ;  /* 0x0000000000148947 */ /* 0x008fec0003800000 */
[----:B------:R-:W-:Y:S01]  /*6740*/  IMAD.MOV.U32 R0, RZ, RZ, R6 ;  /* 0x000000ffff007224 */ /* 0x000fe200078e0006 */
[----:B------:R-:W-:Y:S01]  /*6750*/  MOV R14, 0x6780 ;  /* 0x00006780000e7802 */ /* 0x000fe20000000f00 */
[----:B------:R-:W-:-:S07]  /*6760*/  IMAD.MOV.U32 R3, RZ, RZ, R9 ;  /* 0x000000ffff037224 */ /* 0x000fce00078e0009 */
[----:B-12---:R-:W-:Y:S05]  /*6770*/  CALL.REL.NOINC `($__internal_1_$__cuda_sm3x_div_rn_noftz_f32_slowpath) ;  /* 0x0000003000d07944 */ /* 0x006fea0003c00000 */
[----:B------:R-:W-:-:S07]  /*6780*/  MOV R7, R3 ;  /* 0x0000000300077202 */ /* 0x000fce0000000f00 */
.L_x_138:
[----:B------:R-:W-:Y:S05]  /*6790*/  BSYNC.RECONVERGENT B5 ;  /* 0x0000000000057941 */ /* 0x000fea0003800200 */
.L_x_137:
        /* <DEDUP_REMOVED lines=8> */
[----:B------:R-:W-:Y:S02]  /*6820*/  @!P0 IMAD.MOV.U32 R0, RZ, RZ, R19 ;  /* 0x000000ffff008224 */ /* 0x000fe400078e0013 */
[----:B------:R-:W-:Y:S02]  /*6830*/  @!P0 IMAD.MOV.U32 R13, RZ, RZ, R18 ;  /* 0x000000ffff0d8224 */ /* 0x000fe400078e0012 */
[----:B------:R-:W-:-:S05]  /*6840*/  VIADD R3, R0, 0xffffffff ;  /* 0xffffffff00037836 */ /* 0x000fca0000000000 */
[----:B------:R-:W-:Y:S02]  /*6850*/  ISETP.GE.U32.AND P1, PT, R3, 0x7fefffff, PT ;  /* 0x7fefffff0300780c */ /* 0x000fe40003f26070 */
[----:B------:R-:W-:Y:S01]  /*6860*/  MOV R3, 0xfffffc01 ;  /* 0xfffffc0100037802 */ /* 0x000fe20000000f00 */
[----:B------:R-:W-:-:S10]  /*6870*/  @!P0 IMAD.MOV.U32 R3, RZ, RZ, -0x435 ;  /* 0xfffffbcbff038424 */ /* 0x000fd400078e00ff */
[----:B-1----:R-:W-:Y:S01]  /*6880*/  @P1 MOV R20, 0x0 ;  /* 0x0000000000141802 */ /* 0x002fe20000000f00 */
[----:B------:R-:W-:Y:S01]  /*6890*/  @P1 IMAD.MOV.U32 R21, RZ, RZ, 0x7ff00000 ;  /* 0x7ff00000ff151424 */ /* 0x000fe200078e00ff */
[----:B------:R-:W-:-:S05]  /*68a0*/  @P1 LOP3.LUT P2, RZ, R19, 0x7fffffff, RZ, 0xc0, !PT ;  /* 0x7fffffff13ff1812 */ /* 0x000fca000784c0ff */
[----:B------:R-:W-:-:S10]  /*68b0*/  @P1 DFMA R20, R18, R20, +INF ;  /* 0x7ff000001214142b */ /* 0x000fd40000000014 */
[----:B------:R-:W-:Y:S02]  /*68c0*/  @P1 FSEL R20, R20, RZ, P2 ;  /* 0x000000ff14141208 */ /* 0x000fe40001000000 */
[----:B------:R-:W-:Y:S01]  /*68d0*/  @P1 FSEL R21, R21, -QNAN , P2 ;  /* 0xfff0000015151808 */ /* 0x000fe20001000000 */
[----:B------:R-:W-:Y:S06]  /*68e0*/  @P1 BRA `(.L_x_140) ;  /* 0x0000000400001947 */ /* 0x000fec0003800000 */
[----:B------:R-:W-:Y:S01]  /*68f0*/  LOP3.LUT R14, R0, 0xfffff, RZ, 0xc0, !PT ;  /* 0x000fffff000e7812 */ /* 0x000fe200078ec0ff */
[----:B------:R-:W-:Y:S01]  /*6900*/  IMAD.MOV.U32 R32, RZ, RZ, -0x748574fc ;  /* 0x8b7a8b04ff207424 */ /* 0x000fe200078e00ff */
[----:B------:R-:W-:Y:S01]  /*6910*/  MOV R18, R13 ;  /* 0x0000000d00127202 */ /* 0x000fe20000000f00 */
[----:B------:R-:W-:Y:S01]  /*6920*/  IMAD.MOV.U32 R33, RZ, RZ, 0x3ed0ee25 ;  /* 0x3ed0ee25ff217424 */ /* 0x000fe200078e00ff */
[----:B------:R-:W-:Y:S01]  /*6930*/  LOP3.LUT R19, R14, 0x3ff00000, RZ, 0xfc, !PT ;  /* 0x3ff000000e137812 */ /* 0x000fe200078efcff */
[----:B------:R-:W-:Y:S01]  /*6940*/  UMOV UR4, 0x3ae80f1e ;  /* 0x3ae80f1e00047882 */ /* 0x000fe20000000000 */
[----:B------:R-:W-:Y:S01]  /*6950*/  MOV R20, RZ ;  /* 0x000000ff00147202 */ /* 0x000fe20000000f00 */
[----:B------:R-:W-:Y:S01]  /*6960*/  UMOV UR5, 0x3eb1380b ;  /* 0x3eb1380b00057882 */ /* 0x000fe20000000000 */
[----:B------:R-:W-:Y:S01]  /*6970*/  ISETP.GE.U32.AND P0, PT, R19, 0x3ff6a09f, PT ;  /* 0x3ff6a09f1300780c */ /* 0x000fe20003f06070 */
[----:B------:R-:W-:Y:S01]  /*6980*/  IMAD.MOV.U32 R37, RZ, RZ, 0x43300000 ;  /* 0x43300000ff257424 */ /* 0x000fe200078e00ff */
[----:B------:R-:W-:Y:S01]  /*6990*/  LEA.HI R3, R0, R3, RZ, 0xc ;  /* 0x0000000300037211 */ /* 0x000fe200078f60ff */
[----:B------:R-:W-:Y:S01]  /*69a0*/  UMOV UR6, 0x80000000 ;  /* 0x8000000000067882 */ /* 0x000fe20000000000 */
[----:B------:R-:W-:-:S09]  /*69b0*/  UMOV UR7, 0x43300000 ;  /* 0x4330000000077882 */ /* 0x000fd20000000000 */
[----:B------:R-:W-:Y:S01]  /*69c0*/  @P0 VIADD R13, R19, 0xfff00000 ;  /* 0xfff00000130d0836 */ /* 0x000fe20000000000 */
[----:B------:R-:W-:-:S03]  /*69d0*/  @P0 IADD3 R3, PT, PT, R3, 0x1, RZ ;  /* 0x0000000103030810 */ /* 0x000fc60007ffe0ff */
[----:B------:R-:W-:Y:S01]  /*69e0*/  @P0 IMAD.MOV.U32 R19, RZ, RZ, R13 ;  /* 0x000000ffff130224 */ /* 0x000fe200078e000d */
[----:B------:R-:W-:-:S05]  /*69f0*/  LOP3.LUT R36, R3, 0x80000000, RZ, 0x3c, !PT ;  /* 0x8000000003247812 */ /* 0x000fca00078e3cff */
        /* <DEDUP_REMOVED lines=46> */
[----:B------:R-:W-:-:S11]  /*6ce0*/  DADD R20, R18, R32 ;  /* 0x0000000012147229 */ /* 0x000fd60000000020 */
.L_x_140:
[----:B------:R-:W-:Y:S05]  /*6cf0*/  BSYNC.RECONVERGENT B2 ;  /* 0x0000000000027941 */ /* 0x000fea0003800200 */
.L_x_139:
[----:B------:R-:W-:Y:S01]  /*6d00*/  UMOV UR4, 0xffda0d24 ;  /* 0xffda0d2400047882 */ /* 0x000fe20000000000 */
[----:B------:R-:W-:Y:S01]  /*6d10*/  UMOV UR5, 0x3c7777d0 ;  /* 0x3c7777d000057882 */ /* 0x000fe20000000000 */
[----:B--2---:R-:W0:Y:S01]  /*6d20*/  F2F.F64.F32 R12, R12 ;  /* 0x0000000c000c7310 */ /* 0x004e220000201800 */
[----:B------:R-:W-:Y:S01]  /*6d30*/  DMUL R18, R20, UR4 ;  /* 0x0000000414127c28 */ /* 0x000fe20008000000 */
[----:B------:R-:W-:Y:S01]  /*6d40*/  UMOV UR4, 0x652b82fe ;  /* 0x652b82fe00047882 */ /* 0x000fe20000000000 */
[----:B------:R-:W-:Y:S01]  /*6d50*/  UMOV UR5, 0x3ff71547 ;  /* 0x3ff7154700057882 */ /* 0x000fe20000000000 */
[----:B------:R-:W-:-:S05]  /*6d60*/  IMAD.MOV.U32 R3, RZ, RZ, 0x3f800000 ;  /* 0x3f800000ff037424 */ /* 0x000fca00078e00ff */
[----:B------:R-:W-:-:S08]  /*6d70*/  DFMA R18, R20, UR4, R18 ;  /* 0x0000000414127c2b */ /* 0x000fd00008000012 */
[----:B0-----:R-:W-:-:S06]  /*6d80*/  DFMA R18, R6, R18, R12 ;  /* 0x000000120612722b */ /* 0x001fcc000000000c */
[----:B------:R3:W4:Y:S05]  /*6d90*/  F2F.F32.F64 R12, R18 ;  /* 0x00000012000c7310 */ /* 0x00072a0000301000 */
.L_x_134:
[----:B------:R-:W-:Y:S05]  /*6da0*/  BSYNC.RECONVERGENT B4 ;  /* 0x0000000000047941 */ /* 0x000fea0003800200 */
.L_x_133:
[----:B------:R-:W5:Y:S01]  /*6db0*/  LDC.64 R6, c[0x0][0x3b0] ;  /* 0x0000ec00ff067b82 */ /* 0x000f620000000a00 */
[----:B------:R-:W-:-:S04]  /*6dc0*/  IADD3 R11, P0, PT, R11, 0x2, RZ ;  /* 0x000000020b0b7810 */ /* 0x000fc80007f1e0ff */
[----:B------:R-:W-:Y:S02]  /*6dd0*/  IADD3.X R10, PT, PT, RZ, R10, RZ, P0, !PT ;  /* 0x0000000aff0a7210 */ /* 0x000fe400007fe4ff */
[----:B-----5:R-:W-:-:S04]  /*6de0*/  LOP3.LUT R0, R6, 0xfffffffe, RZ, 0xc0, !PT ;  /* 0xfffffffe06007812 */ /* 0x020fc800078ec0ff */
[----:B------:R-:W-:-:S04]  /*6df0*/  ISETP.NE.U32.AND P0, PT, R11, R0, PT ;  /* 0x000000000b00720c */ /* 0x000fc80003f05070 */
[----:B------:R-:W-:-:S13]  /*6e00*/  ISETP.NE.AND.EX P0, PT, R10, R7, PT, P0 ;  /* 0x000000070a00720c */ /* 0x000fda0003f05300 */
[----:B------:R-:W-:Y:S05]  /*6e10*/  @P0 BRA `(.L_x_141) ;  /* 0xffffffec00a80947 */ /* 0x000fea000383ffff */
[----:B------:R-:W-:Y:S05]  /*6e20*/  BSYNC.RECONVERGENT B0 ;  /* 0x0000000000007941 */ /* 0x000fea0003800200 */
.L_x_123:
[----:B------:R-:W5:Y:S02]  /*6e30*/  LDCU UR4, c[0x0][0x3b4] ;  /* 0x00007680ff0477ac */ /* 0x000f640008000800 */
[----:B-----5:R-:W-:-:S07]  /*6e40*/  IMAD.U32 R7, RZ, RZ, UR4 ;  /* 0x00000004ff077e24 */ /* 0x020fce000f8e00ff */
.L_x_122:
[----:B------:R-:W-:Y:S05]  /*6e50*/  BSYNC.RECONVERGENT B1 ;  /* 0x0000000000017941 */ /* 0x000fea0003800200 */
.L_x_121:
[----:B------:R-:W5:Y:S01]  /*6e60*/  LDCU UR4, c[0x0][0x3b0] ;  /* 0x00007600ff0477ac */ /* 0x000f620008000800 */
[----:B------:R-:W-:Y:S01]  /*6e70*/  BSSY.RECONVERGENT B0, `(.L_x_120) ;  /* 0x000008b000007945 */ /* 0x000fe20003800200 */
[----:B------:R-:W-:Y:S01]  /*6e80*/  IMAD.MOV.U32 R13, RZ, RZ, R3 ;  /* 0x000000ffff0d7224 */ /* 0x000fe200078e0003 */
[----:B-----5:R-:W-:-:S04]  /*6e90*/  ULOP3.LUT UR4, UR4, 0x1, URZ, 0xc0, !UPT ;  /* 0x0000000104047892 */ /* 0x020fc8000f8ec0ff */
[----:B------:R-:W-:-:S04]  /*6ea0*/  UISETP.NE.U32.AND UP0, UPT, UR4, 0x1, UPT ;  /* 0x000000010400788c */ /* 0x000fc8000bf05070 */
[----:B------:R-:W-:-:S09]  /*6eb0*/  UISETP.NE.U32.AND.EX UP0, UPT, URZ, URZ, UPT, UP0 ;  /* 0x000000ffff00728c */ /* 0x000fd2000bf05100 */
[----:B------:R-:W-:Y:S05]  /*6ec0*/  BRA.U UP0, `(.L_x_142) ;  /* 0x0000000900147547 */ /* 0x000fea000b800000 */
[----:B------:R-:W-:-:S04]  /*6ed0*/  LEA R6, P0, R0, R4, 0x2 ;  /* 0x0000000400067211 */ /* 0x000fc800078010ff */
[----:B------:R-:W-:-:S05]  /*6ee0*/  LEA.HI.X R7, R0, R5, R7, 0x2, P0 ;  /* 0x0000000500077211 */ /* 0x000fca00000f1407 */
[----:B------:R-:W5:Y:S01]  /*6ef0*/  LDG.E R6, desc[UR36][R6.64] ;  /* 0x0000002406067981 */ /* 0x000f62000c1e1900 */
[----:B------:R-:W-:-:S05]  /*6f00*/  FADD R15, R8, R15 ;  /* 0x0000000f080f7221 */ /* 0x000fca0000000000 */
[----:B-----5:R-:W-:-:S13]  /*6f10*/  FSETP.GTU.AND P0, PT, R6, R15, PT ;  /* 0x0000000f0600720b */ /* 0x020fda0003f0c000 */
[----:B------:R-:W-:Y:S01]  /*6f20*/  @!P0 FADD R13, R13, 1 ;  /* 0x3f8000000d0d8421 */ /* 0x000fe20000000000 */
[----:B------:R-:W-:Y:S06]  /*6f30*/  @!P0 BRA `(.L_x_142) ;  /* 0x0000000400f88947 */ /* 0x000fec0003800000 */
[----:B------:R-:W5:Y:S01]  /*6f40*/  MUFU.RCP R3, R8 ;  /* 0x0000000800037308 */ /* 0x000f620000001000 */
[----:B------:R-:W-:Y:S07]  /*6f50*/  BSSY.RECONVERGENT B1, `(.L_x_143) ;  /* 0x000000d000017945 */ /* 0x000fee0003800200 */
[----:B------:R-:W0:Y:S01]  /*6f60*/  FCHK P0, R13, R8 ;  /* 0x000000080d007302 */ /* 0x000e220000000000 */
[----:B-----5:R-:W-:-:S04]  /*6f70*/  FFMA R0, R3, -R8, 1 ;  /* 0x3f80000003007423 */ /* 0x020fc80000000808 */
[----:B------:R-:W-:-:S04]  /*6f80*/  FFMA R0, R3, R0, R3 ;  /* 0x0000000003007223 */ /* 0x000fc80000000003 */
[----:B------:R-:W-:-:S04]  /*6f90*/  FFMA R3, R0, R13, RZ ;  /* 0x0000000d00037223 */ /* 0x000fc800000000ff */
[----:B------:R-:W-:-:S04]  /*6fa0*/  FFMA R6, R3, -R8, R13 ;  /* 0x8000000803067223 */ /* 0x000fc8000000000d */
[----:B------:R-:W-:Y:S01]  /*6fb0*/  FFMA R6, R0, R6, R3 ;  /* 0x0000000600067223 */ /* 0x000fe20000000003 */
[----:B0-----:R-:W-:Y:S06]  /*6fc0*/  @!P0 BRA `(.L_x_144) ;  /* 0x0000000000148947 */ /* 0x001fec0003800000 */
[----:B------:R-:W-:Y:S01]  /*6fd0*/  MOV R0, R13 ;  /* 0x0000000d00007202 */ /* 0x000fe20000000f00 */
[----:B------:R-:W-:Y:S01]  /*6fe0*/  IMAD.MOV.U32 R3, RZ, RZ, R8 ;  /* 0x000000ffff037224 */ /* 0x000fe200078e0008 */
[----:B------:R-:W-:-:S07]  /*6ff0*/  MOV R14, 0x7010 ;  /* 0x00007010000e7802 */ /* 0x000fce0000000f00 */
[----:B-1234-:R-:W-:Y:S05]  /*7000*/  CALL.REL.NOINC `($__internal_1_$__cuda_sm3x_div_rn_noftz_f32_slowpath) ;  /* 0x0000002800ac7944 */ /* 0x01efea0003c00000 */
[----:B------:R-:W-:-:S07]  /*7010*/  IMAD.MOV.U32 R6, RZ, RZ, R3 ;  /* 0x000000ffff067224 */ /* 0x000fce00078e0003 */
.L_x_144:
[----:B------:R-:W-:Y:S05]  /*7020*/  BSYNC.RECONVERGENT B1 ;  /* 0x0000000000017941 */ /* 0x000fea0003800200 */
.L_x_143:
[----:B------:R-:W0:Y:S01]  /*7030*/  MUFU.RCP R0, R9 ;  /* 0x0000000900007308 */ /* 0x000e220000001000 */
[----:B------:R-:W-:Y:S07]  /*7040*/  BSSY.RECONVERGENT B1, `(.L_x_145) ;  /* 0x000000d000017945 */ /* 0x000fee0003800200 */
[----:B------:R-:W5:Y:S01]  /*7050*/  FCHK P0, R6, R9 ;  /* 0x0000000906007302 */ /* 0x000f620000000000 */
[----:B0-----:R-:W-:-:S04]  /*7060*/  FFMA R3, -R9, R0, 1 ;  /* 0x3f80000009037423 */ /* 0x001fc80000000100 */
[----:B------:R-:W-:-:S04]  /*7070*/  FFMA R0, R0, R3, R0 ;  /* 0x0000000300007223 */ /* 0x000fc80000000000 */
[----:B------:R-:W-:-:S04]  /*7080*/  FFMA R3, R0, R6, RZ ;  /* 0x0000000600037223 */ /* 0x000fc800000000ff */
[----:B------:R-:W-:-:S04]  /*7090*/  FFMA R10, -R9, R3, R6 ;  /* 0x00000003090a7223 */ /* 0x000fc80000000106 */
[----:B------:R-:W-:Y:S01]  /*70a0*/  FFMA R7, R0, R10, R3 ;  /* 0x0000000a00077223 */ /* 0x000fe20000000003 */
[----:B-----5:R-:W-:Y:S06]  /*70b0*/  @!P0 BRA `(.L_x_146) ;  /* 0x0000000000148947 */ /* 0x020fec0003800000 */
[----:B------:R-:W-:Y:S01]  /*70c0*/  MOV R0, R6 ;  /* 0x0000000600007202 */ /* 0x000fe20000000f00 */
[----:B------:R-:W-:Y:S01]  /*70d0*/  IMAD.MOV.U32 R3, RZ, RZ, R9 ;  /* 0x000000ffff037224 */ /* 0x000fe200078e0009 */
[----:B------:R-:W-:-:S07]  /*70e0*/  MOV R14, 0x7100 ;  /* 0x00007100000e7802 */ /* 0x000fce0000000f00 */
[----:B-1234-:R-:W-:Y:S05]  /*70f0*/  CALL.REL.NOINC `($__internal_1_$__cuda_sm3x_div_rn_noftz_f32_slowpath) ;  /* 0x0000002800707944 */ /* 0x01efea0003c00000 */
[----:B------:R-:W-:-:S07]  /*7100*/  IMAD.MOV.U32 R7, RZ, RZ, R3 ;  /* 0x000000ffff077224 */ /* 0x000fce00078e0003 */
.L_x_146:
[----:B------:R-:W-:Y:S05]  /*7110*/  BSYNC.RECONVERGENT B1 ;  /* 0x0000000000017941 */ /* 0x000fea0003800200 */
.L_x_145:
[----:B------:R-:W0:Y:S01]  /*7120*/  F2F.F64.F32 R6, R7 ;  /* 0x0000000700067310 */ /* 0x000e220000201800 */
[----:B------:R-:W-:Y:S01]  /*7130*/  BSSY.RECONVERGENT B1, `(.L_x_147) ;  /* 0x0000054000017945 */ /* 0x000fe20003800200 */
[----:B------:R-:W-:Y:S01]  /*7140*/  IMAD.MOV.U32 R13, RZ, RZ, -0x3ff ;  /* 0xfffffc01ff0d7424 */ /* 0x000fe200078e00ff */
[----:B0-----:R-:W-:Y:S01]  /*7150*/  ISETP.GT.AND P0, PT, R7, 0xfffff, PT ;  /* 0x000fffff0700780c */ /* 0x001fe20003f04270 */
[--C-:B------:R-:W-:Y:S01]  /*7160*/  IMAD.MOV.U32 R11, RZ, RZ, R7.reuse ;  /* 0x000000ffff0b7224 */ /* 0x100fe200078e0007 */
[----:B------:R-:W-:Y:S01]  /*7170*/  MOV R10, R6 ;  /* 0x00000006000a7202 */ /* 0x000fe20000000f00 */
[----:B------:R-:W-:-:S10]  /*7180*/  IMAD.MOV.U32 R0, RZ, RZ, R7 ;  /* 0x000000ffff007224 */ /* 0x000fd400078e0007 */
[----:B------:R-:W-:Y:S01]  /*7190*/  @!P0 DMUL R10, R6, 1.80143985094819840000e+16 ;  /* 0x43500000060a8828 */ /* 0x000fe20000000000 */
[----:B------:R-:W-:-:S09]  /*71a0*/  @!P0 IMAD.MOV.U32 R13, RZ, RZ, -0x435 ;  /* 0xfffffbcbff0d8424 */ /* 0x000fd200078e00ff */
[----:B------:R-:W-:-:S05]  /*71b0*/  @!P0 MOV R0, R11 ;  /* 0x0000000b00008202 */ /* 0x000fca0000000f00 */
[----:B------:R-:W-:-:S05]  /*71c0*/  VIADD R3, R0, 0xffffffff ;  /* 0xffffffff00037836 */ /* 0x000fca0000000000 */
[----:B------:R-:W-:Y:S01]  /*71d0*/  ISETP.GE.U32.AND P1, PT, R3, 0x7fefffff, PT ;  /* 0x7fefffff0300780c */ /* 0x000fe20003f26070 */
[----:B------:R-:W-:Y:S01]  /*71e0*/  IMAD.MOV.U32 R3, RZ, RZ, R6 ;  /* 0x000000ffff037224 */ /* 0x000fe200078e0006 */
[----:B------:R-:W-:-:S11]  /*71f0*/  @!P0 MOV R3, R10 ;  /* 0x0000000a00038202 */ /* 0x000fd60000000f00 */
[----:B------:R-:W-:Y:S01]  /*7200*/  @P1 IMAD.MOV.U32 R14, RZ, RZ, 0x0 ;  /* 0x00000000ff0e1424 */ /* 0x000fe200078e00ff */
[----:B------:R-:W-:Y:S02]  /*7210*/  @P1 MOV R15, 0x7ff00000 ;  /* 0x7ff00000000f1802 */ /* 0x000fe40000000f00 */
[----:B------:R-:W-:-:S04]  /*7220*/  @P1 LOP3.LUT P2, RZ, R11, 0x7fffffff, RZ, 0xc0, !PT ;  /* 0x7fffffff0bff1812 */ /* 0x000fc8000784c0ff */
[----:B------:R-:W-:-:S10]  /*7230*/  @P1 DFMA R14, R10, R14, +INF ;  /* 0x7ff000000a0e142b */ /* 0x000fd4000000000e */
[----:B------:R-:W-:Y:S02]  /*7240*/  @P1 FSEL R14, R14, RZ, P2 ;  /* 0x000000ff0e0e1208 */ /* 0x000fe40001000000 */
[----:B------:R-:W-:Y:S01]  /*7250*/  @P1 FSEL R15, R15, -QNAN , P2 ;  /* 0xfff000000f0f1808 */ /* 0x000fe20001000000 */
[----:B------:R-:W-:Y:S06]  /*7260*/  @P1 BRA `(.L_x_148) ;  /* 0x0000000400001947 */ /* 0x000fec0003800000 */
[----:B------:R-:W-:Y:S01]  /*7270*/  LOP3.LUT R10, R0, 0xfffff, RZ, 0xc0, !PT ;  /* 0x000fffff000a7812 */ /* 0x000fe200078ec0ff */
[----:B------:R-:W-:Y:S01]  /*7280*/  IMAD.MOV.U32 R14, RZ, RZ, RZ ;  /* 0x000000ffff0e7224 */ /* 0x000fe200078e00ff */
[----:B------:R-:W-:Y:S01]  /*7290*/  MOV R28, 0x8b7a8b04 ;  /* 0x8b7a8b04001c7802 */ /* 0x000fe20000000f00 */
[----:B------:R-:W-:Y:S01]  /*72a0*/  IMAD.MOV.U32 R29, RZ, RZ, 0x3ed0ee25 ;  /* 0x3ed0ee25ff1d7424 */ /* 0x000fe200078e00ff */
[----:B------:R-:W-:Y:S01]  /*72b0*/  LOP3.LUT R11, R10, 0x3ff00000, RZ, 0xfc, !PT ;  /* 0x3ff000000a0b7812 */ /* 0x000fe200078efcff */
[----:B------:R-:W-:Y:S01]  /*72c0*/  IMAD.MOV.U32 R10, RZ, RZ, R3 ;  /* 0x000000ffff0a7224 */ /* 0x000fe200078e0003 */
[----:B------:R-:W-:Y:S01]  /*72d0*/  UMOV UR4, 0x3ae80f1e ;  /* 0x3ae80f1e00047882 */ /* 0x000fe20000000000 */
[----:B------:R-:W-:Y:S01]  /*72e0*/  UMOV UR5, 0x3eb1380b ;  /* 0x3eb1380b00057882 */ /* 0x000fe20000000000 */
[----:B------:R-:W-:Y:S01]  /*72f0*/  ISETP.GE.U32.AND P0, PT, R11, 0x3ff6a09f, PT ;  /* 0x3ff6a09f0b00780c */ /* 0x000fe20003f06070 */
[----:B------:R-:W-:Y:S01]  /*7300*/  UMOV UR6, 0x80000000 ;  /* 0x8000000000067882 */ /* 0x000fe20000000000 */
[----:B------:R-:W-:Y:S01]  /*7310*/  LEA.HI R13, R0, R13, RZ, 0xc ;  /* 0x0000000d000d7211 */ /* 0x000fe200078f60ff */
[----:B------:R-:W-:Y:S01]  /*7320*/  UMOV UR7, 0x43300000 ;  /* 0x4330000000077882 */ /* 0x000fe20000000000 */
[----:B------:R-:W-:-:S09]  /*7330*/  MOV R33, 0x43300000 ;  /* 0x4330000000217802 */ /* 0x000fd20000000f00 */
[----:B------:R-:W-:Y:S01]  /*7340*/  @P0 IADD3 R3, PT, PT, R11, -0x100000, RZ ;  /* 0xfff000000b030810 */ /* 0x000fe20007ffe0ff */
[----:B------:R-:W-:-:S04]  /*7350*/  @P0 VIADD R13, R13, 0x1 ;  /* 0x000000010d0d0836 */ /* 0x000fc80000000000 */
[----:B------:R-:W-:Y:S01]  /*7360*/  @P0 IMAD.MOV.U32 R11, RZ, RZ, R3 ;  /* 0x000000ffff0b0224 */ /* 0x000fe200078e0003 */
[----:B------:R-:W-:-:S05]  /*7370*/  LOP3.LUT R32, R13, 0x80000000, RZ, 0x3c, !PT ;  /* 0x800000000d207812 */ /* 0x000fca00078e3cff */
[C---:B------:R-:W-:Y:S02]  /*7380*/  DADD R26, R10.reuse, 1 ;  /* 0x3ff000000a1a7429 */ /* 0x040fe40000000000 */
[----:B------:R-:W-:-:S04]  /*7390*/  DADD R10, R10, -1 ;  /* 0xbff000000a0a7429 */ /* 0x000fc80000000000 */
[----:B------:R-:W3:Y:S02]  /*73a0*/  MUFU.RCP64H R15, R27 ;  /* 0x0000001b000f7308 */ /* 0x000ee40000001800 */
[----:B---3--:R-:W-:-:S08]  /*73b0*/  DFMA R18, -R26, R14, 1 ;  /* 0x3ff000001a12742b */ /* 0x008fd0000000010e */
[----:B------:R-:W-:-:S08]  /*73c0*/  DFMA R18, R18, R18, R18 ;  /* 0x000000121212722b */ /* 0x000fd00000000012 */
[----:B------:R-:W-:-:S08]  /*73d0*/  DFMA R14, R14, R18, R14 ;  /* 0x000000120e0e722b */ /* 0x000fd0000000000e */
[----:B------:R-:W-:-:S08]  /*73e0*/  DMUL R18, R10, R14 ;  /* 0x0000000e0a127228 */ /* 0x000fd00000000000 */
[----:B------:R-:W-:-:S08]  /*73f0*/  DFMA R18, R10, R14, R18 ;  /* 0x0000000e0a12722b */ /* 0x000fd00000000012 */
[----:B-1----:R-:W-:Y:S02]  /*7400*/  DMUL R20, R18, R18 ;  /* 0x0000001212147228 */ /* 0x002fe40000000000 */
        /* <DEDUP_REMOVED lines=38> */
.L_x_148:
[----:B------:R-:W-:Y:S05]  /*7670*/  BSYNC.RECONVERGENT B1 ;  /* 0x0000000000017941 */ /* 0x000fea0003800200 */
.L_x_147:
[----:B------:R-:W-:Y:S01]  /*7680*/  UMOV UR4, 0xffda0d24 ;  /* 0xffda0d2400047882 */ /* 0x000fe20000000000 */
[----:B------:R-:W-:Y:S01]  /*7690*/  UMOV UR5, 0x3c7777d0 ;  /* 0x3c7777d000057882 */ /* 0x000fe20000000000 */
[----:B--2-4-:R-:W0:Y:S01]  /*76a0*/  F2F.F64.F32 R12, R12 ;  /* 0x0000000c000c7310 */ /* 0x014e220000201800 */
[----:B------:R-:W-:Y:S01]  /*76b0*/  DMUL R10, R14, UR4 ;  /* 0x000000040e0a7c28 */ /* 0x000fe20008000000 */
[----:B------:R-:W-:Y:S01]  /*76c0*/  UMOV UR4, 0x652b82fe ;  /* 0x652b82fe00047882 */ /* 0x000fe20000000000 */
[----:B------:R-:W-:-:S06]  /*76d0*/  UMOV UR5, 0x3ff71547 ;  /* 0x3ff7154700057882 */ /* 0x000fcc0000000000 */
[----:B------:R-:W-:-:S08]  /*76e0*/  DFMA R10, R14, UR4, R10 ;  /* 0x000000040e0a7c2b */ /* 0x000fd0000800000a */
[----:B0-----:R-:W-:Y:S01]  /*76f0*/  DFMA R10, R6, R10, R12 ;  /* 0x0000000a060a722b */ /* 0x001fe2000000000c */
[----:B------:R-:W-:-:S05]  /*7700*/  IMAD.MOV.U32 R13, RZ, RZ, 0x3f800000 ;  /* 0x3f800000ff0d7424 */ /* 0x000fca00078e00ff */
[----:B------:R0:W2:Y:S05]  /*7710*/  F2F.F32.F64 R12, R10 ;  /* 0x0000000a000c7310 */ /* 0x0000aa0000301000 */
.L_x_142:
[----:B------:R-:W-:Y:S05]  /*7720*/  BSYNC.RECONVERGENT B0 ;  /* 0x0000000000007941 */ /* 0x000fea0003800200 */
.L_x_120:
[----:B------:R-:W5:Y:S01]  /*7730*/  MUFU.RCP R3, R8 ;  /* 0x0000000800037308 */ /* 0x000f620000001000 */
[----:B------:R-:W-:Y:S07]  /*7740*/  BSSY.RECONVERGENT B0, `(.L_x_149) ;  /* 0x000000d000007945 */ /* 0x000fee0003800200 */
[----:B------:R-:W1:Y:S01]  /*7750*/  FCHK P0, R13, R8 ;  /* 0x000000080d007302 */ /* 0x000e620000000000 */
[----:B-----5:R-:W-:-:S04]  /*7760*/  FFMA R0, R3, -R8, 1 ;  /* 0x3f80000003007423 */ /* 0x020fc80000000808 */
[----:B------:R-:W-:-:S04]  /*7770*/  FFMA R0, R3, R0, R3 ;  /* 0x0000000003007223 */ /* 0x000fc80000000003 */
[----:B------:R-:W-:-:S04]  /*7780*/  FFMA R3, R0, R13, RZ ;  /* 0x0000000d00037223 */ /* 0x000fc800000000ff */
[----:B------:R-:W-:-:S04]  /*7790*/  FFMA R6, R3, -R8, R13 ;  /* 0x8000000803067223 */ /* 0x000fc8000000000d */
[----:B------:R-:W-:Y:S01]  /*77a0*/  FFMA R6, R0, R6, R3 ;  /* 0x0000000600067223 */ /* 0x000fe20000000003 */
[----:B-1----:R-:W-:Y:S06]  /*77b0*/  @!P0 BRA `(.L_x_150) ;  /* 0x0000000000148947 */ /* 0x002fec0003800000 */
[----:B------:R-:W-:Y:S01]  /*77c0*/  IMAD.MOV.U32 R0, RZ, RZ, R13 ;  /* 0x000000ffff007224 */ /* 0x000fe200078e000d */
[----:B------:R-:W-:Y:S02]  /*77d0*/  MOV R3, R8 ;  /* 0x0000000800037202 */ /* 0x000fe40000000f00 */
[----:B------:R-:W-:-:S07]  /*77e0*/  MOV R14, 0x7800 ;  /* 0x00007800000e7802 */ /* 0x000fce0000000f00 */
[----:B0-234-:R-:W-:Y:S05]  /*77f0*/  CALL.REL.NOINC `($__internal_1_$__cuda_sm3x_div_rn_noftz_f32_slowpath) ;  /* 0x0000002000b07944 */ /* 0x01dfea0003c00000 */
[----:B------:R-:W-:-:S07]  /*7800*/  IMAD.MOV.U32 R6, RZ, RZ, R3 ;  /* 0x000000ffff067224 */ /* 0x000fce00078e0003 */
.L_x_150:
[----:B------:R-:W-:Y:S05]  /*7810*/  BSYNC.RECONVERGENT B0 ;  /* 0x0000000000007941 */ /* 0x000fea0003800200 */
.L_x_149:
        /* <DEDUP_REMOVED lines=10> */
[----:B------:R-:W-:Y:S02]  /*78c0*/  MOV R3, R9 ;  /* 0x0000000900037202 */ /* 0x000fe40000000f00 */
[----:B------:R-:W-:-:S07]  /*78d0*/  MOV R14, 0x78f0 ;  /* 0x000078f0000e7802 */ /* 0x000fce0000000f00 */
[----:B--234-:R-:W-:Y:S05]  /*78e0*/  CALL.REL.NOINC `($__internal_1_$__cuda_sm3x_div_rn_noftz_f32_slowpath) ;  /* 0x0000002000747944 */ /* 0x01cfea0003c00000 */
.L_x_152:
[----:B------:R-:W-:Y:S05]  /*78f0*/  BSYNC.RECONVERGENT B0 ;  /* 0x0000000000007941 */ /* 0x000fea0003800200 */
.L_x_151:
[C---:B------:R-:W-:Y:S01]  /*7900*/  FMUL R0, R3.reuse, 8388608 ;  /* 0x4b00000003007820 */ /* 0x040fe20000400000 */
[----:B------:R-:W-:Y:S01]  /*7910*/  FSETP.GEU.AND P0, PT, R3, 1.175494350822287508e-38, PT ;  /* 0x008000000300780b */ /* 0x000fe20003f0e000 */
[----:B------:R-:W-:Y:S01]  /*7920*/  HFMA2 R9, -RZ, RZ, 1.443359375, -0.2030029296875 ;  /* 0x3dc6b27fff097431 */ /* 0x000fe200000001ff */
[----:B------:R-:W0:Y:S01]  /*7930*/  LDCU.64 UR4, c[0x0][0x390] ;  /* 0x00007200ff0477ac */ /* 0x000e220008000a00 */
[----:B------:R-:W-:Y:S02]  /*7940*/  SHF.L.U64.HI R23, R17, 0x2, R23 ;  /* 0x0000000211177819 */ /* 0x000fe40000010217 */
[----:B------:R-:W-:-:S05]  /*7950*/  FSEL R0, R0, R3, !P0 ;  /* 0x0000000300007208 */ /* 0x000fca0004000000 */
[----:B------:R-:W-:-:S05]  /*7960*/  VIADD R6, R0, 0xc0cafb0d ;  /* 0xc0cafb0d00067836 */ /* 0x000fca0000000000 */
[----:B------:R-:W-:-:S05]  /*7970*/  LOP3.LUT R7, R6, 0xff800000, RZ, 0xc0, !PT ;  /* 0xff80000006077812 */ /* 0x000fca00078ec0ff */
[----:B------:R-:W-:Y:S01]  /*7980*/  IMAD.IADD R6, R0, 0x1, -R7 ;  /* 0x0000000100067824 */ /* 0x000fe200078e0a07 */
[----:B------:R-:W-:-:S03]  /*7990*/  I2FP.F32.S32 R7, R7 ;  /* 0x0000000700077245 */ /* 0x000fc60000201400 */
[----:B------:R-:W-:Y:S01]  /*79a0*/  FADD R8, R6, -1 ;  /* 0xbf80000006087421 */ /* 0x000fe20000000000 */
[----:B------:R-:W-:Y:S02]  /*79b0*/  FSEL R6, RZ, -23, P0 ;  /* 0xc1b80000ff067808 */ /* 0x000fe40000000000 */
[----:B------:R-:W-:Y:S01]  /*79c0*/  ISETP.GT.U32.AND P0, PT, R0, 0x7f7fffff, PT ;  /* 0x7f7fffff0000780c */ /* 0x000fe20003f04070 */
[C---:B------:R-:W-:Y:S02]  /*79d0*/  FFMA R9, R8.reuse, R9, -0.16845393180847167969 ;  /* 0xbe2c7f3008097423 */ /* 0x040fe40000000009 */
[----:B------:R-:W-:Y:S01]  /*79e0*/  FFMA R6, R7, 1.1920928955078125e-07, R6 ;  /* 0x3400000007067823 */ /* 0x000fe20000000006 */
[----:B------:R-:W-:Y:S02]  /*79f0*/  IMAD.MOV.U32 R7, RZ, RZ, 0x7f800000 ;  /* 0x7f800000ff077424 */ /* 0x000fe400078e00ff */
[----:B------:R-:W-:-:S04]  /*7a00*/  FFMA R9, R8, R9, 0.1716887056827545166 ;  /* 0x3e2fcf2a08097423 */ /* 0x000fc80000000009 */
[----:B------:R-:W-:-:S04]  /*7a10*/  FFMA R9, R8, R9, -0.17900948226451873779 ;  /* 0xbe374e4308097423 */ /* 0x000fc80000000009 */
[----:B------:R-:W-:-:S04]  /*7a20*/  FFMA R9, R8, R9, 0.20512372255325317383 ;  /* 0x3e520bf408097423 */ /* 0x000fc80000000009 */
[----:B------:R-:W-:-:S04]  /*7a30*/  FFMA R9, R8, R9, -0.24046532809734344482 ;  /* 0xbe763c8b08097423 */ /* 0x000fc80000000009 */
[----:B------:R-:W-:-:S04]  /*7a40*/  FFMA R9, R8, R9, 0.28857114911079406738 ;  /* 0x3e93bf9908097423 */ /* 0x000fc80000000009 */
[----:B------:R-:W-:-:S04]  /*7a50*/  FFMA R9, R8, R9, -0.36067417263984680176 ;  /* 0xbeb8aa4908097423 */ /* 0x000fc80000000009 */
[----:B------:R-:W-:-:S04]  /*7a60*/  FFMA R9, R8, R9, 0.48089820146560668945 ;  /* 0x3ef6384a08097423 */ /* 0x000fc80000000009 */
[----:B------:R-:W-:-:S04]  /*7a70*/  FFMA R9, R8, R9, -0.72134751081466674805 ;  /* 0xbf38aa3b08097423 */ /* 0x000fc80000000009 */
[----:B------:R-:W-:-:S04]  /*7a80*/  FMUL R9, R8, R9 ;  /* 0x0000000908097220 */ /* 0x000fc80000400000 */
[----:B------:R-:W-:-:S04]  /*7a90*/  FMUL R9, R8, R9 ;  /* 0x0000000908097220 */ /* 0x000fc80000400000 */
[----:B------:R-:W-:Y:S01]  /*7aa0*/  FFMA R9, R8, 1.4426950216293334961, R9 ;  /* 0x3fb8aa3b08097823 */ /* 0x000fe20000000009 */
[----:B------:R-:W-:-:S03]  /*7ab0*/  IMAD.SHL.U32 R8, R17, 0x4, RZ ;  /* 0x0000000411087824 */ /* 0x000fc600078e00ff */
[----:B------:R-:W-:Y:S01]  /*7ac0*/  FADD R6, R6, R9 ;  /* 0x0000000906067221 */ /* 0x000fe20000000000 */
[C---:B------:R-:W-:Y:S01]  /*7ad0*/  @P0 FFMA R6, R0.reuse, R7, +INF ;  /* 0x7f80000000060423 */ /* 0x040fe20000000007 */
[----:B------:R-:W-:-:S04]  /*7ae0*/  FSETP.NEU.AND P0, PT, R0, RZ, PT ;  /* 0x000000ff0000720b */ /* 0x000fc80003f0d000 */
[----:B------:R-:W-:Y:S02]  /*7af0*/  FSEL R7, R6, -INF , P0 ;  /* 0xff80000006077808 */ /* 0x000fe40000000000 */
[----:B0-----:R-:W-:-:S03]  /*7b00*/  IADD3 R6, P0, PT, R8, UR4, RZ ;  /* 0x0000000408067c10 */ /* 0x001fc6000ff1e0ff */
[----:B--2-4-:R-:W-:Y:S01]  /*7b10*/  FFMA R3, R7, R3, R12 ;  /* 0x0000000307037223 */ /* 0x014fe2000000000c */
[----:B------:R-:W-:-:S03]  /*7b20*/  IADD3.X R7, PT, PT, R23, UR5, RZ, P0, !PT ;  /* 0x0000000517077c10 */ /* 0x000fc600087fe4ff */
[----:B------:R-:W-:-:S05]  /*7b30*/  FADD R13, -R3, -RZ ;  /* 0x800000ff030d7221 */ /* 0x000fca0000000100 */
[----:B------:R0:W-:Y:S04]  /*7b40*/  STG.E desc[UR36][R6.64], R13 ;  /* 0x0000000d06007986 */ /* 0x0001e8000c101924 */
[----:B------:R-:W2:Y:S04]  /*7b50*/  LDG.E R0, desc[UR36][R4.64] ;  /* 0x0000002404007981 */ /* 0x000ea8000c1e1900 */
[----:B------:R-:W4:Y:S01]  /*7b60*/  LDG.E R11, desc[UR36][R4.64+0x4] ;  /* 0x00000424040b7981 */ /* 0x000f22000c1e1900 */
[----:B------:R-:W-:Y:S01]  /*7b70*/  BSSY.RECONVERGENT B0, `(.L_x_153) ;  /* 0x00000cc000007945 */ /* 0x000fe20003800200 */
[----:B------:R-:W-:Y:S01]  /*7b80*/  MOV R9, 0x2 ;  /* 0x0000000200097802 */ /* 0x000fe20000000f00 */
[----:B------:R-:W-:-:S02]  /*7b90*/  IMAD.MOV.U32 R3, RZ, RZ, RZ ;  /* 0x000000ffff037224 */ /* 0x000fc400078e00ff */
[----:B--2---:R-:W-:-:S04]  /*7ba0*/  FADD R0, RZ, R0 ;  /* 0x00000000ff007221 */ /* 0x004fc80000000000 */
[----:B0---4-:R-:W-:-:S07]  /*7bb0*/  FADD R0, R0, R11 ;  /* 0x0000000b00007221 */ /* 0x011fce0000000000 */
.L_x_154:
[----:B------:R-:W-:-:S04]  /*7bc0*/  LEA R6, P0, R9, R4, 0x2 ;  /* 0x0000000409067211 */ /* 0x000fc800078010ff */
[----:B------:R-:W-:-:S05]  /*7bd0*/  LEA.HI.X R7, R9, R5, R3, 0x2, P0 ;  /* 0x0000000509077211 */ /* 0x000fca00000f1403 */
[----:B------:R-:W2:Y:S04]  /*7be0*/  LDG.E R35, desc[UR36][R6.64] ;  /* 0x0000002406237981 */ /* 0x000ea8000c1e1900 */
[----:B------:R-:W4:Y:S04]  /*7bf0*/  LDG.E R36, desc[UR36][R6.64+0x4] ;  /* 0x0000042406247981 */ /* 0x000f28000c1e1900 */
[----:B------:R-:W5:Y:S04]  /*7c00*/  LDG.E R48, desc[UR36][R6.64+0x8] ;  /* 0x0000082406307981 */ /* 0x000f68000c1e1900 */
        /* <DEDUP_REMOVED lines=8> */
[----:B---3--:R-:W3:Y:S04]  /*7c90*/  LDG.E R18, desc[UR36][R6.64+0x2c] ;  /* 0x00002c2406127981 */ /* 0x008ee8000c1e1900 */
[----:B------:R-:W3:Y:S04]  /*7ca0*/  LDG.E R19, desc[UR36][R6.64+0x30] ;  /* 0x0000302406137981 */ /* 0x000ee8000c1e1900 */
        /* <DEDUP_REMOVED lines=22> */
[----:B------:R-:W3:Y:S01]  /*7e10*/  LDG.E R37, desc[UR36][R6.64+0x8c] ;  /* 0x00008c2406257981 */ /* 0x000ee2000c1e1900 */
[----:B--2---:R-:W-:-:S03]  /*7e20*/  FADD R35, R35, R0 ;  /* 0x0000000023237221 */ /* 0x004fc60000000000 */
[----:B------:R-:W2:Y:S01]  /*7e30*/  LDG.E R0, desc[UR36][R6.64+0x90] ;  /* 0x0000902406007981 */ /* 0x000ea2000c1e1900 */
[----:B----4-:R-:W-:-:S04]  /*7e40*/  FADD R35, R35, R36 ;  /* 0x0000002423237221 */ /* 0x010fc80000000000 */
[----:B-----5:R-:W-:-:S04]  /*7e50*/  FADD R35, R35, R48 ;  /* 0x0000003023237221 */ /* 0x020fc80000000000 */
[----:B------:R-:W-:-:S04]  /*7e60*/  FADD R35, R35, R50 ;  /* 0x0000003223237221 */ /* 0x000fc80000000000 */
[----:B------:R-:W-:Y:S02]  /*7e70*/  FADD R36, R35, R10 ;  /* 0x0000000a23247221 */ /* 0x000fe40000000000 */
[----:B------:R-:W4:Y:S02]  /*7e80*/  LDG.E R10, desc[UR36][R6.64+0x94] ;  /* 0x00009424060a7981 */ /* 0x000f24000c1e1900 */
[----:B------:R-:W-:Y:S02]  /*7e90*/  FADD R35, R36, R11 ;  /* 0x0000000b24237221 */ /* 0x000fe40000000000 */
[----:B------:R-:W5:Y:S02]  /*7ea0*/  LDG.E R11, desc[UR36][R6.64+0x98] ;  /* 0x00009824060b7981 */ /* 0x000f64000c1e1900 */
[----:B------:R-:W-:Y:S02]  /*7eb0*/  FADD R36, R35, R12 ;  /* 0x0000000c23247221 */ /* 0x000fe40000000000 */
[----:B------:R-:W5:Y:S02]  /*7ec0*/  LDG.E R12, desc[UR36][R6.64+0x9c] ;  /* 0x00009c24060c7981 */ /* 0x000f64000c1e1900 */
[----:B------:R-:W-:-:S02]  /*7ed0*/  FADD R35, R36, R13 ;  /* 0x0000000d24237221 */ /* 0x000fc40000000000 */
[----:B------:R-:W5:Y:S02]  /*7ee0*/  LDG.E R13, desc[UR36][R6.64+0xa0] ;  /* 0x0000a024060d7981 */ /* 0x000f64000c1e1900 */
[----:B------:R-:W-:Y:S02]  /*7ef0*/  FADD R36, R35, R14 ;  /* 0x0000000e23247221 */ /* 0x000fe40000000000 */
[----:B------:R-:W5:Y:S02]  /*7f00*/  LDG.E R14, desc[UR36][R6.64+0xa4] ;  /* 0x0000a424060e7981 */ /* 0x000f64000c1e1900 */
[----:B------:R-:W-:Y:S02]  /*7f10*/  FADD R36, R36, R15 ;  /* 0x0000000f24247221 */ /* 0x000fe40000000000 */
[----:B------:R-:W5:Y:S02]  /*7f20*/  LDG.E R15, desc[UR36][R6.64+0xa8] ;  /* 0x0000a824060f7981 */ /* 0x000f64000c1e1900 */
[----:B------:R-:W-:-:S02]  /*7f30*/  FADD R35, R36, R17 ;  /* 0x0000001124237221 */ /* 0x000fc40000000000 */
[----:B------:R-:W5:Y:S02]  /*7f40*/  LDG.E R17, desc[UR36][R6.64+0xac] ;  /* 0x0000ac2406117981 */ /* 0x000f64000c1e1900 */
[----:B---3--:R-:W-:Y:S02]  /*7f50*/  FADD R36, R35, R18 ;  /* 0x0000001223247221 */ /* 0x008fe40000000000 */
[----:B------:R-:W3:Y:S02]  /*7f60*/  LDG.E R18, desc[UR36][R6.64+0xb0] ;  /* 0x0000b02406127981 */ /* 0x000ee4000c1e1900 */
[----:B------:R-:W-:Y:S02]  /*7f70*/  FADD R35, R36, R19 ;  /* 0x0000001324237221 */ /* 0x000fe40000000000 */
[----:B------:R-:W3:Y:S02]  /*7f80*/  LDG.E R19, desc[UR36][R6.64+0xb4] ;  /* 0x0000b42406137981 */ /* 0x000ee4000c1e1900 */
[----:B------:R-:W-:-:S02]  /*7f90*/  FADD R36, R35, R20 ;  /* 0x0000001423247221 */ /* 0x000fc40000000000 */
[----:B------:R-:W3:Y:S02]  /*7fa0*/  LDG.E R20, desc[UR36][R6.64+0xb8] ;  /* 0x0000b82406147981 */ /* 0x000ee4000c1e1900 */
[----:B------:R-:W-:Y:S02]  /*7fb0*/  FADD R36, R36, R21 ;  /* 0x0000001524247221 */ /* 0x000fe40000000000 */
        /* <DEDUP_REMOVED lines=20> */
[----:B------:R-:W3:Y:S04]  /*8100*/  LDG.E R34, desc[UR36][R6.64+0xe4] ;  /* 0x0000e42406227981 */ /* 0x000ee8000c1e1900 */
[----:B------:R-:W3:Y:S04]  /*8110*/  LDG.E R35, desc[UR36][R6.64+0xe8] ;  /* 0x0000e82406237981 */ /* 0x000ee8000c1e1900 */
[----:B------:R-:W3:Y:S01]  /*8120*/  LDG.E R36, desc[UR36][R6.64+0xec] ;  /* 0x0000ec2406247981 */ /* 0x000ee2000c1e1900 */
[----:B------:R-:W-:-:S03]  /*8130*/  FADD R45, R48, R45 ;  /* 0x0000002d302d7221 */ /* 0x000fc60000000000 */
[----:B------:R-:W3:Y:S01]  /*8140*/  LDG.E R48, desc[UR36][R6.64+0x17c] ;  /* 0x00017c2406307981 */ /* 0x000ee2000c1e1900 */
[----:B------:R-:W-:-:S03]  /*8150*/  FADD R46, R45, R46 ;  /* 0x0000002e2d2e7221 */ /* 0x000fc60000000000 */
[----:B------:R-:W3:Y:S01]  /*8160*/  LDG.E R45, desc[UR36][R6.64+0xf0] ;  /* 0x0000f024062d7981 */ /* 0x000ee2000c1e1900 */
[----:B------:R-:W-:-:S04]  /*8170*/  FADD R47, R46, R47 ;  /* 0x0000002f2e2f7221 */ /* 0x000fc80000000000 */
[----:B------:R-:W-:Y:S02]  /*8180*/  FADD R46, R47, R44 ;  /* 0x0000002c2f2e7221 */ /* 0x000fe40000000000 */
        /* <DEDUP_REMOVED lines=15> */
[----:B--2---:R-:W-:Y:S02]  /*8280*/  FADD R47, R47, R0 ;  /* 0x000000002f2f7221 */ /* 0x004fe40000000000 */
[----:B------:R-:W2:Y:S02]  /*8290*/  LDG.E R0, desc[UR36][R6.64+0x114] ;  /* 0x0001142406007981 */ /* 0x000ea4000c1e1900 */
[----:B----4-:R-:W-:-:S02]  /*82a0*/  FADD R46, R47, R10 ;  /* 0x0000000a2f2e7221 */ /* 0x010fc40000000000 */
[----:B------:R-:W4:Y:S02]  /*82b0*/  LDG.E R10, desc[UR36][R6.64+0x118] ;  /* 0x00011824060a7981 */ /* 0x000f24000c1e1900 */
[----:B-----5:R-:W-:Y:S02]  /*82c0*/  FADD R47, R46, R11 ;  /* 0x0000000b2e2f7221 */ /* 0x020fe40000000000 */
        /* <DEDUP_REMOVED lines=42> */
[----:B------:R-:W3:Y:S04]  /*8570*/  LDG.E R36, desc[UR36][R6.64+0x170] ;  /* 0x0001702406247981 */ /* 0x000ee8000c1e1900 */
[----:B------:R-:W3:Y:S04]  /*8580*/  LDG.E R46, desc[UR36][R6.64+0x174] ;  /* 0x00017424062e7981 */ /* 0x000ee8000c1e1900 */
[----:B------:R-:W3:Y:S01]  /*8590*/  LDG.E R47, desc[UR36][R6.64+0x178] ;  /* 0x00017824062f7981 */ /* 0x000ee2000c1e1900 */
[----:B------:R-:W-:-:S04]  /*85a0*/  FADD R45, R50, R45 ;  /* 0x0000002d322d7221 */ /* 0x000fc80000000000 */
[----:B------:R-:W-:-:S04]  /*85b0*/  FADD R44, R45, R44 ;  /* 0x0000002c2d2c7221 */ /* 0x000fc80000000000 */
[----:B------:R-:W-:-:S04]  /*85c0*/  FADD R43, R44, R43 ;  /* 0x0000002b2c2b7221 */ /* 0x000fc80000000000 */
[----:B------:R-:W-:-:S04]  /*85d0*/  FADD R42, R43, R42 ;  /* 0x0000002a2b2a7221 */ /* 0x000fc80000000000 */
[----:B------:R-:W-:-:S04]  /*85e0*/  FADD R42, R42, R41 ;  /* 0x000000292a2a7221 */ /* 0x000fc80000000000 */
[----:B------:R-:W-:-:S04]  /*85f0*/  FADD R39, R42, R39 ;  /* 0x000000272a277221 */ /* 0x000fc80000000000 */
[----:B------:R-:W-:-:S04]  /*8600*/  FADD R39, R39, R40 ;  /* 0x0000002827277221 */ /* 0x000fc80000000000 */
[----:B------:R-:W-:-:S04]  /*8610*/  FADD R38, R39, R38 ;  /* 0x0000002627267221 */ /* 0x000fc80000000000 */
[----:B------:R-:W-:Y:S01]  /*8620*/  FADD R37, R38, R37 ;  /* 0x0000002526257221 */ /* 0x000fe20000000000 */
[----:B------:R-:W-:-:S05]  /*8630*/  IADD3 R9, P0, PT, R9, 0x60, RZ ;  /* 0x0000006009097810 */ /* 0x000fca0007f1e0ff */
[----:B------:R-:W-:Y:S01]  /*8640*/  IMAD.X R3, RZ, RZ, R3, P0 ;  /* 0x000000ffff037224 */ /* 0x000fe200000e0603 */
[----:B------:R-:W-:-:S04]  /*8650*/  ISETP.NE.U32.AND P0, PT, R9, 0x4e2, PT ;  /* 0x000004e20900780c */ /* 0x000fc80003f05070 */
[----:B------:R-:W-:Y:S01]  /*8660*/  ISETP.NE.AND.EX P0, PT, R3, RZ, PT, P0 ;  /* 0x000000ff0300720c */ /* 0x000fe20003f05300 */
[----:B--2---:R-:W-:-:S04]  /*8670*/  FADD R37, R37, R0 ;  /* 0x0000000025257221 */ /* 0x004fc80000000000 */
[----:B----4-:R-:W-:-:S04]  /*8680*/  FADD R10, R37, R10 ;  /* 0x0000000a250a7221 */ /* 0x010fc80000000000 */
[----:B-----5:R-:W-:-:S04]  /*8690*/  FADD R11, R10, R11 ;  /* 0x0000000b0a0b7221 */ /* 0x020fc80000000000 */
[----:B------:R-:W-:-:S04]  /*86a0*/  FADD R12, R11, R12 ;  /* 0x0000000c0b0c7221 */ /* 0x000fc80000000000 */
[----:B------:R-:W-:-:S04]  /*86b0*/  FADD R13, R12, R13 ;  /* 0x0000000d0c0d7221 */ /* 0x000fc80000000000 */
[----:B------:R-:W-:-:S04]  /*86c0*/  FADD R14, R13, R14 ;  /* 0x0000000e0d0e7221 */ /* 0x000fc80000000000 */
[----:B------:R-:W-:-:S04]  /*86d0*/  FADD R14, R14, R15 ;  /* 0x0000000f0e0e7221 */ /* 0x000fc80000000000 */
[----:B------:R-:W-:-:S04]  /*86e0*/  FADD R17, R14, R17 ;  /* 0x000000110e117221 */ /* 0x000fc80000000000 */
[----:B---3--:R-:W-:-:S04]  /*86f0*/  FADD R18, R17, R18 ;  /* 0x0000001211127221 */ /* 0x008fc80000000000 */
        /* <DEDUP_REMOVED lines=18> */
[----:B------:R-:W-:Y:S06]  /*8820*/  @P0 BRA `(.L_x_154) ;  /* 0xfffffff000e40947 */ /* 0x000fec000383ffff */
[----:B------:R-:W-:Y:S05]  /*8830*/  BSYNC.RECONVERGENT B0 ;  /* 0x0000000000007941 */ /* 0x000fea0003800200 */
.L_x_153:
[----:B------:R-:W-:Y:S02]  /*8840*/  HFMA2 R6, -RZ, RZ, 0.78955078125, -0.443115234375 ;  /* 0x3a51b717ff067431 */ /* 0x000fe400000001ff */
[----:B------:R-:W-:Y:S01]  /*8850*/  IMAD.MOV.U32 R3, RZ, RZ, 0x3f800000 ;  /* 0x3f800000ff037424 */ /* 0x000fe200078e00ff */
[----:B------:R-:W0:Y:S01]  /*8860*/  FCHK P0, R0, 1250 ;  /* 0x449c400000007902 */ /* 0x000e220000000000 */
[----:B------:R-:W-:Y:S02]  /*8870*/  BSSY.RECONVERGENT B0, `(.L_x_155) ;  /* 0x000000a000007945 */ /* 0x000fe40003800200 */
[----:B------:R-:W-:-:S04]  /*8880*/  FFMA R3, R6, -1250, R3 ;  /* 0xc49c400006037823 */ /* 0x000fc80000000003 */
[----:B------:R-:W-:-:S04]  /*8890*/  FFMA R3, R3, R6, 0.00079999997979030013084 ;  /* 0x3a51b71703037423 */ /* 0x000fc80000000006 */
[----:B------:R-:W-:-:S04]  /*88a0*/  FFMA R6, R0, R3, RZ ;  /* 0x0000000300067223 */ /* 0x000fc800000000ff */
[----:B------:R-:W-:-:S04]  /*88b0*/  FFMA R7, R6, -1250, R0 ;  /* 0xc49c400006077823 */ /* 0x000fc80000000000 */
[----:B------:R-:W-:Y:S01]  /*88c0*/  FFMA R3, R3, R7, R6 ;  /* 0x0000000703037223 */ /* 0x000fe20000000006 */
[----:B0-----:R-:W-:Y:S06]  /*88d0*/  @!P0 BRA `(.L_x_156) ;  /* 0x00000000000c8947 */ /* 0x001fec0003800000 */
[----:B------:R-:W-:Y:S01]  /*88e0*/  IMAD.MOV.U32 R3, RZ, RZ, 0x449c4000 ;  /* 0x449c4000ff037424 */ /* 0x000fe200078e00ff */
[----:B------:R-:W-:-:S07]  /*88f0*/  MOV R14, 0x8910 ;  /* 0x00008910000e7802 */ /* 0x000fce0000000f00 */
[----:B------:R-:W-:Y:S05]  /*8900*/  CALL.REL.NOINC `($__internal_1_$__cuda_sm3x_div_rn_noftz_f32_slowpath) ;  /* 0x00000010006c7944 */ /* 0x000fea0003c00000 */
.L_x_156:
[----:B------:R-:W-:Y:S05]  /*8910*/  BSYNC.RECONVERGENT B0 ;  /* 0x0000000000007941 */ /* 0x000fea0003800200 */
.L_x_155:
[----:B------:R-:W2:Y:S04]  /*8920*/  LDG.E R0, desc[UR36][R4.64] ;  /* 0x0000002404007981 */ /* 0x000ea8000c1e1900 */
[----:B------:R-:W3:Y:S04]  /*8930*/  LDG.E R12, desc[UR36][R4.64+0xc] ;  /* 0x00000c24040c7981 */ /* 0x000ee8000c1e1900 */
[----:B------:R-:W4:Y:S04]  /*8940*/  LDG.E R14, desc[UR36][R4.64+0x10] ;  /* 0x00001024040e7981 */ /* 0x000f28000c1e1900 */
[----:B------:R-:W5:Y:S04]  /*8950*/  LDG.E R18, desc[UR36][R4.64+0x14] ;  /* 0x0000142404127981 */ /* 0x000f68000c1e1900 */
[----:B------:R-:W5:Y:S04]  /*8960*/  LDG.E R20, desc[UR36][R4.64+0x18] ;  /* 0x0000182404147981 */ /* 0x000f68000c1e1900 */
[----:B------:R-:W5:Y:S04]  /*8970*/  LDG.E R26, desc[UR36][R4.64+0x1c] ;  /* 0x00001c24041a7981 */ /* 0x000f68000c1e1900 */
[----:B------:R-:W5:Y:S04]  /*8980*/  LDG.E R6, desc[UR36][R4.64+0x4] ;  /* 0x0000042404067981 */ /* 0x000f68000c1e1900 */
[----:B------:R-:W5:Y:S01]  /*8990*/  LDG.E R10, desc[UR36][R4.64+0x8] ;  /* 0x00000824040a7981 */ /* 0x000f62000c1e1900 */
[----:B------:R-:W-:Y:S01]  /*89a0*/  BSSY.RECONVERGENT B0, `(.L_x_157) ;  /* 0x00000bc000007945 */ /* 0x000fe20003800200 */
[--C-:B--2---:R-:W-:Y:S01]  /*89b0*/  FADD R7, R0, -R3.reuse ;  /* 0x8000000300077221 */ /* 0x104fe20000000000 */
[--C-:B---3--:R-:W-:Y:S01]  /*89c0*/  FADD R13, R12, -R3.reuse ;  /* 0x800000030c0d7221 */ /* 0x108fe20000000000 */
[--C-:B----4-:R-:W-:Y:S01]  /*89d0*/  FADD R15, R14, -R3.reuse ;  /* 0x800000030e0f7221 */ /* 0x110fe20000000000 */
[--C-:B-----5:R-:W-:Y:S01]  /*89e0*/  FADD R17, R18, -R3.reuse ;  /* 0x8000000312117221 */ /* 0x120fe20000000000 */
[--C-:B------:R-:W-:Y:S01]  /*89f0*/  FADD R19, R20, -R3.reuse ;  /* 0x8000000314137221 */ /* 0x100fe20000000000 */
[--C-:B------:R-:W-:Y:S01]  /*8a00*/  FADD R21, R26, -R3.reuse ;  /* 0x800000031a157221 */ /* 0x100fe20000000000 */
[----:B------:R-:W-:Y:S04]  /*8a10*/  STG.E desc[UR36][R4.64], R7 ;  /* 0x0000000704007986 */ /* 0x000fe8000c101924 */
[----:B------:R-:W-:Y:S04]  /*8a20*/  STG.E desc[UR36][R4.64+0xc], R13 ;  /* 0x00000c0d04007986 */ /* 0x000fe8000c101924 */
[----:B------:R-:W-:Y:S04]  /*8a30*/  STG.E desc[UR36][R4.64+0x10], R15 ;  /* 0x0000100f04007986 */ /* 0x000fe8000c101924 */
[----:B------:R-:W-:Y:S04]  /*8a40*/  STG.E desc[UR36][R4.64+0x14], R17 ;  /* 0x0000141104007986 */ /* 0x000fe8000c101924 */
[----:B------:R-:W-:Y:S04]  /*8a50*/  STG.E desc[UR36][R4.64+0x18], R19 ;  /* 0x0000181304007986 */ /* 0x000fe8000c101924 */
[----:B------:R-:W-:Y:S01]  /*8a60*/  STG.E desc[UR36][R4.64+0x1c], R21 ;  /* 0x00001c1504007986 */ /* 0x000fe2000c101924 */
[--C-:B------:R-:W-:Y:S01]  /*8a70*/  FADD R9, R6, -R3.reuse ;  /* 0x8000000306097221 */ /* 0x100fe20000000000 */
[----:B------:R-:W-:-:S04]  /*8a80*/  FADD R11, R10, -R3 ;  /* 0x800000030a0b7221 */ /* 0x000fc80000000000 */
[----:B------:R0:W-:Y:S04]  /*8a90*/  STG.E desc[UR36][R4.64+0x4], R9 ;  /* 0x0000040904007986 */ /* 0x0001e8000c101924 */
[----:B------:R1:W-:Y:S01]  /*8aa0*/  STG.E desc[UR36][R4.64+0x8], R11 ;  /* 0x0000080b04007986 */ /* 0x0003e2000c101924 */
[----:B0-----:R-:W-:Y:S01]  /*8ab0*/  IMAD.MOV.U32 R9, RZ, RZ, RZ ;  /* 0x000000ffff097224 */ /* 0x001fe200078e00ff */
[----:B-1----:R-:W-:-:S07]  /*8ac0*/  MOV R11, 0x8 ;  /* 0x00000008000b7802 */ /* 0x002fce0000000f00 */
.L_x_158:
[----:B0-----:R-:W-:-:S04]  /*8ad0*/  LEA R6, P0, R11, R4, 0x2 ;  /* 0x000000040b067211 */ /* 0x001fc800078010ff */
[----:B------:R-:W-:-:S05]  /*8ae0*/  LEA.HI.X R7, R11, R5, R9, 0x2, P0 ;  /* 0x000000050b077211 */ /* 0x000fca00000f1409 */
[----:B------:R-:W2:Y:S04]  /*8af0*/  LDG.E R0, desc[UR36][R6.64+0xd4] ;  /* 0x0000d42406007981 */ /* 0x000ea8000c1e1900 */
[----:B------:R-:W3:Y:S04]  /*8b00*/  LDG.E R10, desc[UR36][R6.64] ;  /* 0x00000024060a7981 */ /* 0x000ee8000c1e1900 */
        /* <DEDUP_REMOVED lines=22> */
[----:B------:R-:W5:Y:S01]  /*8c70*/  LDG.E R43, desc[UR36][R6.64+0xc0] ;  /* 0x0000c024062b7981 */ /* 0x000f62000c1e1900 */
[----:B--2---:R-:W-:-:S03]  /*8c80*/  FADD R21, R0, -R3 ;  /* 0x8000000300157221 */ /* 0x004fc60000000000 */
[----:B------:R-:W2:Y:S01]  /*8c90*/  LDG.E R0, desc[UR36][R6.64+0x48] ;  /* 0x0000482406007981 */ /* 0x000ea2000c1e1900 */
[----:B---3--:R-:W-:-:S03]  /*8ca0*/  FADD R25, R10, -R3 ;  /* 0x800000030a197221 */ /* 0x008fc60000000000 */
[----:B------:R-:W3:Y:S01]  /*8cb0*/  LDG.E R10, desc[UR36][R6.64+0x4c] ;  /* 0x00004c24060a7981 */ /* 0x000ee2000c1e1900 */
[----:B----4-:R-:W-:-:S03]  /*8cc0*/  FADD R27, R12, -R3 ;  /* 0x800000030c1b7221 */ /* 0x010fc60000000000 */
[----:B------:R-:W4:Y:S01]  /*8cd0*/  LDG.E R12, desc[UR36][R6.64+0x50] ;  /* 0x00005024060c7981 */ /* 0x000f22000c1e1900 */
[--C-:B-----5:R-:W-:Y:S01]  /*8ce0*/  FADD R29, R14, -R3.reuse ;  /* 0x800000030e1d7221 */ /* 0x120fe20000000000 */
[--C-:B------:R-:W-:Y:S01]  /*8cf0*/  FADD R31, R18, -R3.reuse ;  /* 0x80000003121f7221 */ /* 0x100fe20000000000 */
[--C-:B------:R-:W-:Y:S01]  /*8d00*/  FADD R33, R20, -R3.reuse ;  /* 0x8000000314217221 */ /* 0x100fe20000000000 */
[----:B------:R0:W-:Y:S04]  /*8d10*/  STG.E desc[UR36][R6.64], R25 ;  /* 0x0000001906007986 */ /* 0x0001e8000c101924 */
[----:B------:R1:W-:Y:S04]  /*8d20*/  STG.E desc[UR36][R6.64+0x4], R27 ;  /* 0x0000041b06007986 */ /* 0x0003e8000c101924 */
[----:B------:R5:W-:Y:S01]  /*8d30*/  STG.E desc[UR36][R6.64+0xd4], R21 ;  /* 0x0000d41506007986 */ /* 0x000be2000c101924 */
[----:B------:R-:W-:-:S03]  /*8d40*/  FADD R35, R17, -R3 ;  /* 0x8000000311237221 */ /* 0x000fc60000000000 */
[----:B------:R5:W-:Y:S01]  /*8d50*/  STG.E desc[UR36][R6.64+0x8], R29 ;  /* 0x0000081d06007986 */ /* 0x000be2000c101924 */
[--C-:B0-----:R-:W-:Y:S01]  /*8d60*/  FADD R25, R28, -R3.reuse ;  /* 0x800000031c197221 */ /* 0x101fe20000000000 */
[--C-:B------:R-:W-:Y:S02]  /*8d70*/  FADD R45, R13, -R3.reuse ;  /* 0x800000030d2d7221 */ /* 0x100fe40000000000 */
[----:B------:R0:W-:Y:S01]  /*8d80*/  STG.E desc[UR36][R6.64+0xc], R31 ;  /* 0x00000c1f06007986 */ /* 0x0001e2000c101924 */
[----:B-1----:R-:W-:-:S03]  /*8d90*/  FADD R27, R30, -R3 ;  /* 0x800000031e1b7221 */ /* 0x002fc60000000000 */
[----:B------:R1:W-:Y:S01]  /*8da0*/  STG.E desc[UR36][R6.64+0x10], R33 ;  /* 0x0000102106007986 */ /* 0x0003e2000c101924 */
[----:B-----5:R-:W-:-:S03]  /*8db0*/  FADD R21, R26, -R3 ;  /* 0x800000031a157221 */ /* 0x020fc60000000000 */
[----:B------:R-:W5:Y:S01]  /*8dc0*/  LDG.E R30, desc[UR36][R6.64+0x68] ;  /* 0x00006824061e7981 */ /* 0x000f62000c1e1900 */
[----:B------:R-:W-:-:S03]  /*8dd0*/  FADD R29, R42, -R3 ;  /* 0x800000032a1d7221 */ /* 0x000fc60000000000 */
[----:B------:R-:W5:Y:S01]  /*8de0*/  LDG.E R28, desc[UR36][R6.64+0x6c] ;  /* 0x00006c24061c7981 */ /* 0x000f62000c1e1900 */
[----:B0-----:R-:W-:-:S03]  /*8df0*/  FADD R31, R44, -R3 ;  /* 0x800000032c1f7221 */ /* 0x001fc60000000000 */
[----:B------:R-:W5:Y:S01]  /*8e00*/  LDG.E R20, desc[UR36][R6.64+0x70] ;  /* 0x0000702406147981 */ /* 0x000f62000c1e1900 */
[--C-:B-1----:R-:W-:Y:S01]  /*8e10*/  FADD R33, R40, -R3.reuse ;  /* 0x8000000328217221 */ /* 0x102fe20000000000 */
[--C-:B------:R-:W-:Y:S02]  /*8e20*/  FADD R37, R19, -R3.reuse ;  /* 0x8000000313257221 */ /* 0x100fe40000000000 */
[----:B------:R-:W5:Y:S01]  /*8e30*/  LDG.E R17, desc[UR36][R6.64+0x8c] ;  /* 0x00008c2406117981 */ /* 0x000f62000c1e1900 */
[----:B------:R-:W-:-:S03]  /*8e40*/  FADD R39, R15, -R3 ;  /* 0x800000030f277221 */ /* 0x000fc60000000000 */
[----:B------:R-:W5:Y:S01]  /*8e50*/  LDG.E R13, desc[UR36][R6.64+0xa4] ;  /* 0x0000a424060d7981 */ /* 0x000f62000c1e1900 */
[----:B------:R-:W-:-:S03]  /*8e60*/  FADD R41, R52, -R3 ;  /* 0x8000000334297221 */ /* 0x000fc60000000000 */
[----:B------:R0:W-:Y:S01]  /*8e70*/  STG.E desc[UR36][R6.64+0x14], R21 ;  /* 0x0000141506007986 */ /* 0x0001e2000c101924 */
[----:B------:R-:W-:-:S03]  /*8e80*/  FADD R47, R50, -R3 ;  /* 0x80000003322f7221 */ /* 0x000fc60000000000 */
[----:B------:R-:W-:Y:S01]  /*8e90*/  STG.E desc[UR36][R6.64+0x18], R25 ;  /* 0x0000181906007986 */ /* 0x000fe2000c101924 */
[----:B------:R-:W-:-:S03]  /*8ea0*/  FADD R49, R48, -R3 ;  /* 0x8000000330317221 */ /* 0x000fc60000000000 */
[----:B------:R-:W-:Y:S04]  /*8eb0*/  STG.E desc[UR36][R6.64+0x1c], R27 ;  /* 0x00001c1b06007986 */ /* 0x000fe8000c101924 */
[----:B------:R1:W-:Y:S04]  /*8ec0*/  STG.E desc[UR36][R6.64+0x20], R29 ;  /* 0x0000201d06007986 */ /* 0x0003e8000c101924 */
[----:B------:R-:W-:Y:S04]  /*8ed0*/  STG.E desc[UR36][R6.64+0x24], R31 ;  /* 0x0000241f06007986 */ /* 0x000fe8000c101924 */
[----:B------:R-:W-:Y:S04]  /*8ee0*/  STG.E desc[UR36][R6.64+0x28], R33 ;  /* 0x0000282106007986 */ /* 0x000fe8000c101924 */
[----:B------:R1:W-:Y:S04]  /*8ef0*/  STG.E desc[UR36][R6.64+0x2c], R35 ;  /* 0x00002c2306007986 */ /* 0x0003e8000c101924 */
[----:B------:R-:W-:Y:S04]  /*8f00*/  STG.E desc[UR36][R6.64+0x30], R37 ;  /* 0x0000302506007986 */ /* 0x000fe8000c101924 */
[----:B------:R-:W-:Y:S04]  /*8f10*/  STG.E desc[UR36][R6.64+0x34], R39 ;  /* 0x0000342706007986 */ /* 0x000fe8000c101924 */
[----:B------:R1:W-:Y:S04]  /*8f20*/  STG.E desc[UR36][R6.64+0x38], R41 ;  /* 0x0000382906007986 */ /* 0x0003e8000c101924 */
[----:B------:R-:W5:Y:S04]  /*8f30*/  LDG.E R26, desc[UR36][R6.64+0x60] ;  /* 0x00006024061a7981 */ /* 0x000f68000c1e1900 */
[----:B------:R-:W5:Y:S04]  /*8f40*/  LDG.E R14, desc[UR36][R6.64+0x74] ;  /* 0x00007424060e7981 */ /* 0x000f68000c1e1900 */
[----:B------:R-:W5:Y:S04]  /*8f50*/  LDG.E R18, desc[UR36][R6.64+0x78] ;  /* 0x0000782406127981 */ /* 0x000f68000c1e1900 */
[----:B------:R-:W5:Y:S04]  /*8f60*/  LDG.E R44, desc[UR36][R6.64+0x80] ;  /* 0x00008024062c7981 */ /* 0x000f68000c1e1900 */
[----:B------:R-:W5:Y:S04]  /*8f70*/  LDG.E R42, desc[UR36][R6.64+0x84] ;  /* 0x00008424062a7981 */ /* 0x000f68000c1e1900 */
[----:B------:R-:W5:Y:S04]  /*8f80*/  LDG.E R40, desc[UR36][R6.64+0x88] ;  /* 0x0000882406287981 */ /* 0x000f68000c1e1900 */
[----:B------:R-:W5:Y:S04]  /*8f90*/  LDG.E R19, desc[UR36][R6.64+0x90] ;  /* 0x0000902406137981 */ /* 0x000f68000c1e1900 */
[----:B0-----:R-:W5:Y:S04]  /*8fa0*/  LDG.E R21, desc[UR36][R6.64+0x94] ;  /* 0x0000942406157981 */ /* 0x001f68000c1e1900 */
[----:B-1----:R-:W5:Y:S04]  /*8fb0*/  LDG.E R29, desc[UR36][R6.64+0x98] ;  /* 0x00009824061d7981 */ /* 0x002f68000c1e1900 */
        /* <DEDUP_REMOVED lines=12> */
[----:B------:R-:W-:Y:S04]  /*9080*/  STG.E desc[UR36][R6.64+0x3c], R45 ;  /* 0x00003c2d06007986 */ /* 0x000fe8000c101924 */
[----:B------:R-:W-:Y:S01]  /*9090*/  STG.E desc[UR36][R6.64+0x40], R47 ;  /* 0x0000402f06007986 */ /* 0x000fe2000c101924 */
[----:B------:R-:W-:-:S03]  /*90a0*/  FADD R53, R38, -R3 ;  /* 0x8000000326357221 */ /* 0x000fc60000000000 */
[----:B------:R0:W-:Y:S01]  /*90b0*/  STG.E desc[UR36][R6.64+0x44], R49 ;  /* 0x0000443106007986 */ /* 0x0001e2000c101924 */
[--C-:B------:R-:W-:Y:S01]  /*90c0*/  FADD R34, R34, -R3.reuse ;  /* 0x8000000322227221 */ /* 0x100fe20000000000 */
[--C-:B------:R-:W-:Y:S01]  /*90d0*/  FADD R32, R32, -R3.reuse ;  /* 0x8000000320207221 */ /* 0x100fe20000000000 */
[--C-:B------:R-:W-:Y:S01]  /*90e0*/  FADD R46, R46, -R3.reuse ;  /* 0x800000032e2e7221 */ /* 0x100fe20000000000 */
[----:B------:R-:W-:Y:S01]  /*90f0*/  STG.E desc[UR36][R6.64+0x58], R53 ;  /* 0x0000583506007986 */ /* 0x000fe2000c101924 */
[--C-:B------:R-:W-:Y:S01]  /*9100*/  FADD R43, R43, -R3.reuse ;  /* 0x800000032b2b7221 */ /* 0x100fe20000000000 */
[----:B------:R-:W-:Y:S01]  /*9110*/  IADD3 R11, P0, PT, R11, 0x36, RZ ;  /* 0x000000360b0b7810 */ /* 0x000fe20007f1e0ff */
[----:B0-----:R-:W-:-:S05]  /*9120*/  FADD R49, R36, -R3 ;  /* 0x8000000324317221 */ /* 0x001fca0000000000 */
[----:B------:R-:W-:Y:S01]  /*9130*/  STG.E desc[UR36][R6.64+0x54], R49 ;  /* 0x0000543106007986 */ /* 0x000fe2000c101924 */
[----:B------:R-:W-:Y:S01]  /*9140*/  IMAD.X R9, RZ, RZ, R9, P0 ;  /* 0x000000ffff097224 */ /* 0x000fe200000e0609 */
[----:B------:R-:W-:Y:S02]  /*9150*/  ISETP.NE.U32.AND P0, PT, R11, 0x4e2, PT ;  /* 0x000004e20b00780c */ /* 0x000fe40003f05070 */
[----:B------:R-:W-:Y:S04]  /*9160*/  STG.E desc[UR36][R6.64+0x5c], R34 ;  /* 0x00005c2206007986 */ /* 0x000fe8000c101924 */
[----:B------:R-:W-:Y:S04]  /*9170*/  STG.E desc[UR36][R6.64+0x64], R32 ;  /* 0x0000642006007986 */ /* 0x000fe8000c101924 */
[----:B------:R-:W-:Y:S04]  /*9180*/  STG.E desc[UR36][R6.64+0x7c], R46 ;  /* 0x00007c2e06007986 */ /* 0x000fe8000c101924 */
[----:B------:R-:W-:Y:S01]  /*9190*/  STG.E desc[UR36][R6.64+0xc0], R43 ;  /* 0x0000c02b06007986 */ /* 0x000fe2000c101924 */
[----:B------:R-:W-:Y:S01]  /*91a0*/  ISETP.NE.AND.EX P0, PT, R9, RZ, PT, P0 ;  /* 0x000000ff0900720c */ /* 0x000fe20003f05300 */
[--C-:B--2---:R-:W-:Y:S01]  /*91b0*/  FADD R45, R0, -R3.reuse ;  /* 0x80000003002d7221 */ /* 0x104fe20000000000 */
[--C-:B---3--:R-:W-:Y:S01]  /*91c0*/  FADD R51, R10, -R3.reuse ;  /* 0x800000030a337221 */ /* 0x108fe20000000000 */
[----:B----4-:R-:W-:-:S03]  /*91d0*/  FADD R47, R12, -R3 ;  /* 0x800000030c2f7221 */ /* 0x010fc60000000000 */
[----:B------:R5:W-:Y:S04]  /*91e0*/  STG.E desc[UR36][R6.64+0x48], R45 ;  /* 0x0000482d06007986 */ /* 0x000be8000c101924 */
[----:B------:R0:W-:Y:S04]  /*91f0*/  STG.E desc[UR36][R6.64+0x4c], R51 ;  /* 0x00004c3306007986 */ /* 0x0001e8000c101924 */
[----:B------:R1:W-:Y:S01]  /*9200*/  STG.E desc[UR36][R6.64+0x50], R47 ;  /* 0x0000502f06007986 */ /* 0x0003e2000c101924 */
[--C-:B-----5:R-:W-:Y:S01]  /*9210*/  FADD R45, R30, -R3.reuse ;  /* 0x800000031e2d7221 */ /* 0x120fe20000000000 */
[--C-:B0-----:R-:W-:Y:S01]  /*9220*/  FADD R51, R28, -R3.reuse ;  /* 0x800000031c337221 */ /* 0x101fe20000000000 */
[--C-:B-1----:R-:W-:Y:S01]  /*9230*/  FADD R47, R20, -R3.reuse ;  /* 0x80000003142f7221 */ /* 0x102fe20000000000 */
[--C-:B------:R-:W-:Y:S01]  /*9240*/  FADD R17, R17, -R3.reuse ;  /* 0x8000000311117221 */ /* 0x100fe20000000000 */
[--C-:B------:R-:W-:Y:S01]  /*9250*/  FADD R13, R13, -R3.reuse ;  /* 0x800000030d0d7221 */ /* 0x100fe20000000000 */
[----:B------:R0:W-:Y:S04]  /*9260*/  STG.E desc[UR36][R6.64+0x68], R45 ;  /* 0x0000682d06007986 */ /* 0x0001e8000c101924 */
[----:B------:R1:W-:Y:S04]  /*9270*/  STG.E desc[UR36][R6.64+0x6c], R51 ;  /* 0x00006c3306007986 */ /* 0x0003e8000c101924 */
[----:B------:R2:W-:Y:S04]  /*9280*/  STG.E desc[UR36][R6.64+0x70], R47 ;  /* 0x0000702f06007986 */ /* 0x0005e8000c101924 */
[----:B------:R3:W-:Y:S04]  /*9290*/  STG.E desc[UR36][R6.64+0x8c], R17 ;  /* 0x00008c1106007986 */ /* 0x0007e8000c101924 */
[----:B------:R4:W-:Y:S01]  /*92a0*/  STG.E desc[UR36][R6.64+0xa4], R13 ;  /* 0x0000a40d06007986 */ /* 0x0009e2000c101924 */
[--C-:B------:R-:W-:Y:S01]  /*92b0*/  FADD R26, R26, -R3.reuse ;  /* 0x800000031a1a7221 */ /* 0x100fe20000000000 */
[--C-:B------:R-:W-:Y:S01]  /*92c0*/  FADD R49, R14, -R3.reuse ;  /* 0x800000030e317221 */ /* 0x100fe20000000000 */
[--C-:B------:R-:W-:Y:S01]  /*92d0*/  FADD R53, R18, -R3.reuse ;  /* 0x8000000312357221 */ /* 0x100fe20000000000 */
[--C-:B------:R-:W-:Y:S01]  /*92e0*/  FADD R44, R44, -R3.reuse ;  /* 0x800000032c2c7221 */ /* 0x100fe20000000000 */
[--C-:B0-----:R-:W-:Y:S01]  /*92f0*/  FADD R45, R42, -R3.reuse ;  /* 0x800000032a2d7221 */ /* 0x101fe20000000000 */
[--C-:B-1----:R-:W-:Y:S01]  /*9300*/  FADD R51, R40, -R3.reuse ;  /* 0x8000000328337221 */ /* 0x102fe20000000000 */
[--C-:B------:R-:W-:Y:S01]  /*9310*/  FADD R19, R19, -R3.reuse ;  /* 0x8000000313137221 */ /* 0x100fe20000000000 */
[--C-:B------:R-:W-:Y:S01]  /*9320*/  FADD R21, R21, -R3.reuse ;  /* 0x8000000315157221 */ /* 0x100fe20000000000 */
[--C-:B------:R-:W-:Y:S01]  /*9330*/  FADD R29, R29, -R3.reuse ;  /* 0x800000031d1d7221 */ /* 0x100fe20000000000 */
[--C-:B------:R-:W-:Y:S01]  /*9340*/  FADD R25, R25, -R3.reuse ;  /* 0x8000000319197221 */ /* 0x100fe20000000000 */
[--C-:B------:R-:W-:Y:S01]  /*9350*/  FADD R27, R27, -R3.reuse ;  /* 0x800000031b1b7221 */ /* 0x100fe20000000000 */
[--C-:B--2---:R-:W-:Y:S01]  /*9360*/  FADD R47, R52, -R3.reuse ;  /* 0x80000003342f7221 */ /* 0x104fe20000000000 */
[--C-:B------:R-:W-:Y:S01]  /*9370*/  FADD R35, R35, -R3.reuse ;  /* 0x8000000323237221 */ /* 0x100fe20000000000 */
[--C-:B------:R-:W-:Y:S01]  /*9380*/  FADD R15, R15, -R3.reuse ;  /* 0x800000030f0f7221 */ /* 0x100fe20000000000 */
[--C-:B------:R-:W-:Y:S01]  /*9390*/  FADD R33, R33, -R3.reuse ;  /* 0x8000000321217221 */ /* 0x100fe20000000000 */
[--C-:B------:R-:W-:Y:S01]  /*93a0*/  FADD R31, R31, -R3.reuse ;  /* 0x800000031f1f7221 */ /* 0x100fe20000000000 */
[--C-:B---3--:R-:W-:Y:S01]  /*93b0*/  FADD R17, R48, -R3.reuse ;  /* 0x8000000330117221 */ /* 0x108fe20000000000 */
[--C-:B----4-:R-:W-:Y:S01]  /*93c0*/  FADD R13, R50, -R3.reuse ;  /* 0x80000003320d7221 */ /* 0x110fe20000000000 */
[--C-:B------:R-:W-:Y:S01]  /*93d0*/  FADD R41, R41, -R3.reuse ;  /* 0x8000000329297221 */ /* 0x100fe20000000000 */
[--C-:B------:R-:W-:Y:S01]  /*93e0*/  FADD R39, R39, -R3.reuse ;  /* 0x8000000327277221 */ /* 0x100fe20000000000 */
[----:B------:R-:W-:Y:S01]  /*93f0*/  FADD R37, R37, -R3 ;  /* 0x8000000325257221 */ /* 0x000fe20000000000 */
[----:B------:R0:W-:Y:S04]  /*9400*/  STG.E desc[UR36][R6.64+0x60], R26 ;  /* 0x0000601a06007986 */ /* 0x0001e8000c101924 */
        /* <DEDUP_REMOVED lines=19> */
[----:B------:R0:W-:Y:S01]  /*9540*/  STG.E desc[UR36][R6.64+0xd0], R37 ;  /* 0x0000d02506007986 */ /* 0x0001e2000c101924 */
[----:B------:R-:W-:Y:S05]  /*9550*/  @P0 BRA `(.L_x_158) ;  /* 0xfffffff4005c0947 */ /* 0x000fea000383ffff */
[----:B------:R-:W-:Y:S05]  /*9560*/  BSYNC.RECONVERGENT B0 ;  /* 0x0000000000007941 */ /* 0x000fea0003800200 */
.L_x_157:
[----:B------:R-:W0:Y:S01]  /*9570*/  LDCU.64 UR4, c[0x0][0x398] ;  /* 0x00007300ff0477ac */ /* 0x000e220008000a00 */
[----:B------:R-:W-:Y:S01]  /*9580*/  HFMA2 R3, -RZ, RZ, 0, 0 ;  /* 0x00000000ff037431 */ /* 0x000fe200000001ff */
[----:B------:R-:W1:Y:S01]  /*9590*/  LDCU.64 UR6, c[0x0][0x3b0] ;  /* 0x00007600ff0677ac */ /* 0x000e620008000a00 */
[----:B0-----:R-:W-:-:S04]  /*95a0*/  IADD3 R6, P0, PT, R8, UR4, RZ ;  /* 0x0000000408067c10 */ /* 0x001fc8000ff1e0ff */
[----:B------:R-:W-:Y:S01]  /*95b0*/  IADD3.X R7, PT, PT, R23, UR5, RZ, P0, !PT ;  /* 0x0000000517077c10 */ /* 0x000fe200087fe4ff */
[----:B-1----:R-:W-:-:S04]  /*95c0*/  UISETP.GE.U32.AND UP0, UPT, UR6, 0x2, UPT ;  /* 0x000000020600788c */ /* 0x002fc8000bf06070 */
[----:B------:R0:W-:Y:S01]  /*95d0*/  STG.E desc[UR36][R6.64], RZ ;  /* 0x000000ff06007986 */ /* 0x0001e2000c101924 */
[----:B------:R-:W-:-:S09]  /*95e0*/  UISETP.GE.U32.AND.EX UP0, UPT, UR7, URZ, UPT, UP0 ;  /* 0x000000ff0700728c */ /* 0x000fd2000bf06100 */
[----:B0-----:R-:W-:Y:S05]  /*95f0*/  BRA.U !UP0, `(.L_x_159) ;  /* 0x0000000108647547 */ /* 0x001fea000b800000 */
[----:B------:R0:W5:Y:S01]  /*9600*/  LDG.E R0, desc[UR36][R4.64] ;  /* 0x0000002404007981 */ /* 0x000162000c1e1900 */
[----:B------:R-:W-:Y:S01]  /*9610*/  BSSY.RECONVERGENT B0, `(.L_x_159) ;  /* 0x0000017000007945 */ /* 0x000fe20003800200 */
[----:B------:R-:W-:Y:S01]  /*9620*/  PRMT R3, RZ, 0x7610, R3 ;  /* 0x00007610ff037816 */ /* 0x000fe20000000003 */
[----:B------:R-:W-:Y:S02]  /*9630*/  IMAD.MOV.U32 R9, RZ, RZ, 0x1 ;  /* 0x00000001ff097424 */ /* 0x000fe400078e00ff */
[----:B------:R-:W-:-:S07]  /*9640*/  IMAD.MOV.U32 R10, RZ, RZ, RZ ;  /* 0x000000ffff0a7224 */ /* 0x000fce00078e00ff */
.L_x_161:
[----:B------:R-:W-:-:S04]  /*9650*/  LEA R6, P0, R9, R4, 0x2 ;  /* 0x0000000409067211 */ /* 0x000fc800078010ff */
[----:B------:R-:W-:-:S06]  /*9660*/  LEA.HI.X R7, R9, R5, R10, 0x2, P0 ;  /* 0x0000000509077211 */ /* 0x000fcc00000f140a */
[----:B------:R-:W2:Y:S01]  /*9670*/  LDG.E R7, desc[UR36][R6.64] ;  /* 0x0000002406077981 */ /* 0x000ea2000c1e1900 */
[----:B------:R-:W-:Y:S02]  /*9680*/  IADD3 R3, PT, PT, R3, 0x1, RZ ;  /* 0x0000000103037810 */ /* 0x000fe40007ffe0ff */
[----:B--2--5:R-:W-:-:S04]  /*9690*/  FSETP.NEU.AND P0, PT, R7, R0, PT ;  /* 0x000000000700720b */ /* 0x024fc80003f0d000 */
[----:B------:R-:W-:-:S04]  /*96a0*/  SEL R0, R3, RZ, !P0 ;  /* 0x000000ff03007207 */ /* 0x000fc80004000000 */
[----:B------:R-:W-:-:S04]  /*96b0*/  PRMT R3, R0, 0x9910, RZ ;  /* 0x0000991000037816 */ /* 0x000fc800000000ff */
[----:B------:R-:W-:Y:S01]  /*96c0*/  ISETP.NE.AND P0, PT, R3, 0x14, PT ;  /* 0x000000140300780c */ /* 0x000fe20003f05270 */
[----:B------:R-:W-:-:S12]  /*96d0*/  IMAD.MOV.U32 R3, RZ, RZ, 0x1 ;  /* 0x00000001ff037424 */ /* 0x000fd800078e00ff */
[----:B------:R-:W-:Y:S05]  /*96e0*/  @!P0 BRA `(.L_x_160) ;  /* 0x0000000000248947 */ /* 0x000fea0003800000 */
[----:B------:R-:W1:Y:S01]  /*96f0*/  LDCU.64 UR4, c[0x0][0x3b0] ;  /* 0x00007600ff0477ac */ /* 0x000e620008000a00 */
[----:B------:R-:W-:Y:S02]  /*9700*/  IADD3 R9, P0, PT, R9, 0x1, RZ ;  /* 0x0000000109097810 */ /* 0x000fe40007f1e0ff */
[----:B------:R-:W-:Y:S02]  /*9710*/  PRMT R3, R0, 0x7610, R3 ;  /* 0x0000761000037816 */ /* 0x000fe40000000003 */
[----:B------:R-:W-:Y:S01]  /*9720*/  MOV R0, R7 ;  /* 0x0000000700007202 */ /* 0x000fe20000000f00 */
[----:B------:R-:W-:Y:S01]  /*9730*/  IMAD.X R10, RZ, RZ, R10, P0 ;  /* 0x000000ffff0a7224 */ /* 0x000fe200000e060a */
[----:B-1----:R-:W-:-:S04]  /*9740*/  ISETP.NE.U32.AND P0, PT, R9, UR4, PT ;  /* 0x0000000409007c0c */ /* 0x002fc8000bf05070 */
[----:B------:R-:W-:-:S13]  /*9750*/  ISETP.NE.AND.EX P0, PT, R10, UR5, PT, P0 ;  /* 0x000000050a007c0c */ /* 0x000fda000bf05300 */
[----:B------:R-:W-:Y:S05]  /*9760*/  @P0 BRA `(.L_x_161) ;  /* 0xfffffffc00b80947 */ /* 0x000fea000383ffff */
[----:B------:R-:W-:-:S07]  /*9770*/  IMAD.MOV.U32 R3, RZ, RZ, RZ ;  /* 0x000000ffff037224 */ /* 0x000fce00078e00ff */
.L_x_160:
[----:B------:R-:W-:Y:S05]  /*9780*/  BSYNC.RECONVERGENT B0 ;  /* 0x0000000000007941 */ /* 0x000fea0003800200 */
.L_x_159:
[----:B------:R-:W1:Y:S01]  /*9790*/  LDCU.128 UR4, c[0x0][0x3a0] ;  /* 0x00007400ff0477ac */ /* 0x000e620008000c00 */
[----:B------:R-:W-:-:S05]  /*97a0*/  VIADD R17, R22, UR41 ;  /* 0x0000002916117c36 */ /* 0x000fca0008000000 */
[----:B------:R-:W-:Y:S02]  /*97b0*/  MOV R22, R17 ;  /* 0x0000001100167202 */ /* 0x000fe40000000f00 */
[----:B-1----:R-:W-:-:S04]  /*97c0*/  IADD3 R8, P0, PT, R8, UR4, RZ ;  /* 0x0000000408087c10 */ /* 0x002fc8000ff1e0ff */
[----:B------:R-:W-:Y:S02]  /*97d0*/  IADD3.X R9, PT, PT, R23, UR5, RZ, P0, !PT ;  /* 0x0000000517097c10 */ /* 0x000fe400087fe4ff */
[----:B------:R-:W-:Y:S02]  /*97e0*/  ISETP.GE.U32.AND P0, PT, R17, UR6, PT ;  /* 0x0000000611007c0c */ /* 0x000fe4000bf06070 */
[----:B------:R-:W-:Y:S01]  /*97f0*/  SHF.R.S32.HI R23, RZ, 0x1f, R17 ;  /* 0x0000001fff177819 */ /* 0x000fe20000011411 */
[----:B------:R1:W-:Y:S03]  /*9800*/  STG.E desc[UR36][R8.64], R3 ;  /* 0x0000000308007986 */ /* 0x0003e6000c101924 */
[----:B------:R-:W-:-:S13]  /*9810*/  ISETP.GE.U32.AND.EX P0, PT, R23, UR7, PT, P0 ;  /* 0x0000000717007c0c */ /* 0x000fda000bf06100 */
[----:B-1----:R-:W-:Y:S05]  /*9820*/  @!P0 BRA `(.L_x_162) ;  /* 0xffffff6800748947 */ /* 0x002fea000383ffff */
[----:B------:R-:W-:Y:S05]  /*9830*/  EXIT ;  /* 0x000000000000794d */ /* 0x000fea0003800000 */
.L_x_53:
[----:B------:R-:W-:Y:S02]  /*9840*/  MOV R0, 0x188 ;  /* 0x0000018800007802 */ /* 0x000fe40000000f00 */
[----:B------:R-:W-:Y:S02]  /*9850*/  CS2R R4, SRZ ;  /* 0x0000000000047805 */ /* 0x000fe4000001ff00 */
[----:B------:R0:W1:Y:S05]  /*9860*/  LDC.64 R2, c[0x4][R0] ;  /* 0x0100000000027b82 */ /* 0x00006a0000000a00 */
[----:B------:R-:W-:-:S07]  /*9870*/  LEPC R20, `(.L_x_163) ;  /* 0x000000001014794e */ /* 0x000fce0000000000 */
[----:B01----:R-:W-:Y:S05]  /*9880*/  CALL.ABS.NOINC R2 ;  /* 0x0000000002007343 */ /* 0x003fea0003c00000 */
.L_x_163:
[----:B------:R-:W0:Y:S01]  /*9890*/  LDC.64 R8, c[0x4][0x168] ;  /* 0x01005a00ff087b82 */ /* 0x000e220000000a00 */
[----:B------:R-:W-:Y:S01]  /*98a0*/  MOV R0, 0x178 ;  /* 0x0000017800007802 */ /* 0x000fe20000000f00 */
[----:B------:R-:W1:Y:S01]  /*98b0*/  LDCU.64 UR4, c[0x4][0x170] ;  /* 0x01002e00ff0477ac */ /* 0x000e620008000a00 */
[----:B------:R-:W-:Y:S01]  /*98c0*/  MOV R6, UR38 ;  /* 0x0000002600067c02 */ /* 0x000fe20008000f00 */
[----:B------:R-:W-:-:S04]  /*98d0*/  IMAD.U32 R7, RZ, RZ, UR39 ;  /* 0x00000027ff077e24 */ /* 0x000fc8000f8e00ff */
[----:B------:R2:W3:Y:S01]  /*98e0*/  LDC.64 R2, c[0x4][R0] ;  /* 0x0100000000027b82 */ /* 0x0004e20000000a00 */
[----:B-1----:R-:W-:Y:S02]  /*98f0*/  IMAD.U32 R4, RZ, RZ, UR4 ;  /* 0x00000004ff047e24 */ /* 0x002fe4000f8e00ff */
[----:B------:R-:W-:Y:S01]  /*9900*/  IMAD.U32 R5, RZ, RZ, UR5 ;  /* 0x00000005ff057e24 */ /* 0x000fe2000f8e00ff */
[----:B0-----:R2:W-:Y:S06]  /*9910*/  STL.64 [R1], R8 ;  /* 0x0000000801007387 */ /* 0x0015ec0000100a00 */
[----:B------:R-:W-:-:S07]  /*9920*/  LEPC R20, `(.L_x_164) ;  /* 0x000000001014794e */ /* 0x000fce0000000000 */
[----:B--23--:R-:W-:Y:S05]  /*9930*/  CALL.ABS.NOINC R2 ;  /* 0x0000000002007343 */ /* 0x00cfea0003c00000 */
.L_x_164:
[----:B------:R-:W-:Y:S05]  /*9940*/  BPT.TRAP 0x1 ;  /* 0x000000040000795c */ /* 0x000fea0000300000 */
        .weak           $__internal_0_$__cuda_sm20_sqrt_rn_f32_slowpath
        .type           $__internal_0_$__cuda_sm20_sqrt_rn_f32_slowpath,@function
        .size           $__internal_0_$__cuda_sm20_sqrt_rn_f32_slowpath,($__internal_1_$__cuda_sm3x_div_rn_noftz_f32_slowpath - $__internal_0_$__cuda_sm20_sqrt_rn_f32_slowpath)
$__internal_0_$__cuda_sm20_sqrt_rn_f32_slowpath:
[----:B------:R-:W-:-:S13]  /*9950*/  LOP3.LUT P1, RZ, R3, 0x7fffffff, RZ, 0xc0, !PT ;  /* 0x7fffffff03ff7812 */ /* 0x000fda000782c0ff */
[----:B------:R-:W-:Y:S01]  /*9960*/  @!P1 IMAD.MOV.U32 R10, RZ, RZ, R3 ;  /* 0x000000ffff0a9224 */ /* 0x000fe200078e0003 */
[----:B------:R-:W-:Y:S06]  /*9970*/  @!P1 BRA `(.L_x_165) ;  /* 0x0000000000409947 */ /* 0x000fec0003800000 */
[----:B------:R-:W-:-:S13]  /*9980*/  FSETP.GEU.FTZ.AND P1, PT, R3, RZ, PT ;  /* 0x000000ff0300720b */ /* 0x000fda0003f3e000 */
[----:B------:R-:W-:Y:S01]  /*9990*/  @!P1 MOV R10, 0x7fffffff ;  /* 0x7fffffff000a9802 */ /* 0x000fe20000000f00 */
[----:B------:R-:W-:Y:S06]  /*99a0*/  @!P1 BRA `(.L_x_165) ;  /* 0x0000000000349947 */ /* 0x000fec0003800000 */
[----:B------:R-:W-:-:S13]  /*99b0*/  FSETP.GTU.FTZ.AND P1, PT, |R3|, +INF , PT ;  /* 0x7f8000000300780b */ /* 0x000fda0003f3c200 */
[----:B------:R-:W-:Y:S01]  /*99c0*/  @P1 FADD.FTZ R10, R3, 1 ;  /* 0x3f800000030a1421 */ /* 0x000fe20000010000 */
[----:B------:R-:W-:Y:S06]  /*99d0*/  @P1 BRA `(.L_x_165) ;  /* 0x0000000000281947 */ /* 0x000fec0003800000 */
[----:B------:R-:W-:-:S13]  /*99e0*/  FSETP.NEU.FTZ.AND P1, PT, |R3|, +INF , PT ;  /* 0x7f8000000300780b */ /* 0x000fda0003f3d200 */
[----:B------:R-:W-:-:S04]  /*99f0*/  @P1 FFMA R11, R3, 1.84467440737095516160e+19, RZ ;  /* 0x5f800000030b1823 */ /* 0x000fc800000000ff */
[----:B------:R-:W0:Y:S02]  /*9a00*/  @P1 MUFU.RSQ R10, R11 ;  /* 0x0000000b000a1308 */ /* 0x000e240000001400 */
[----:B0-----:R-:W-:Y:S01]  /*9a10*/  @P1 FMUL.FTZ R14, R11, R10 ;  /* 0x0000000a0b0e1220 */ /* 0x001fe20000410000 */
[----:B------:R-:W-:Y:S01]  /*9a20*/  @P1 FMUL.FTZ R15, R10, 0.5 ;  /* 0x3f0000000a0f1820 */ /* 0x000fe20000410000 */
[----:B------:R-:W-:Y:S02]  /*9a30*/  @!P1 IMAD.MOV.U32 R10, RZ, RZ, R3 ;  /* 0x000000ffff0a9224 */ /* 0x000fe400078e0003 */
[----:B------:R-:W-:-:S04]  /*9a40*/  @P1 FADD.FTZ R13, -R14, -RZ ;  /* 0x800000ff0e0d1221 */ /* 0x000fc80000010100 */
[----:B------:R-:W-:-:S04]  /*9a50*/  @P1 FFMA R13, R14, R13, R11 ;  /* 0x0000000d0e0d1223 */ /* 0x000fc8000000000b */
[----:B------:R-:W-:-:S04]  /*9a60*/  @P1 FFMA R13, R13, R15, R14 ;  /* 0x0000000f0d0d1223 */ /* 0x000fc8000000000e */
[----:B------:R-:W-:-:S07]  /*9a70*/  @P1 FMUL.FTZ R10, R13, 2.3283064365386962891e-10 ;  /* 0x2f8000000d0a1820 */ /* 0x000fce0000410000 */
.L_x_165:
[----:B------:R-:W-:Y:S01]  /*9a80*/  IMAD.MOV.U32 R3, RZ, RZ, R10 ;  /* 0x000000ffff037224 */ /* 0x000fe200078e000a */
[----:B------:R-:W-:Y:S01]  /*9a90*/  MOV R10, R20 ;  /* 0x00000014000a7202 */ /* 0x000fe20000000f00 */
[----:B------:R-:W-:-:S04]  /*9aa0*/  IMAD.MOV.U32 R11, RZ, RZ, 0x0 ;  /* 0x00000000ff0b7424 */ /* 0x000fc800078e00ff */
[----:B------:R-:W-:Y:S05]  /*9ab0*/  RET.REL.NODEC R10 `(_Z10GpuComputePfS_S_S_Pimm) ;  /* 0xffffff640a507950 */ /* 0x000fea0003c3ffff */
        .weak           $__internal_1_$__cuda_sm3x_div_rn_noftz_f32_slowpath
        .type           $__internal_1_$__cuda_sm3x_div_rn_noftz_f32_slowpath,@function
        .size           $__internal_1_$__cuda_sm3x_div_rn_noftz_f32_slowpath,(.L_x_179 - $__internal_1_$__cuda_sm3x_div_rn_noftz_f32_slowpath)
$__internal_1_$__cuda_sm3x_div_rn_noftz_f32_slowpath:
[----:B------:R-:W-:Y:S01]  /*9ac0*/  SHF.R.U32.HI R19, RZ, 0x17, R3 ;  /* 0x00000017ff137819 */ /* 0x000fe20000011603 */
[----:B------:R-:W-:Y:S01]  /*9ad0*/  BSSY.RECONVERGENT B2, `(.L_x_166) ;  /* 0x0000062000027945 */ /* 0x000fe20003800200 */
[----:B------:R-:W-:Y:S02]  /*9ae0*/  SHF.R.U32.HI R18, RZ, 0x17, R0 ;  /* 0x00000017ff127819 */ /* 0x000fe40000011600 */
[----:B------:R-:W-:Y:S02]  /*9af0*/  LOP3.LUT R28, R19, 0xff, RZ, 0xc0, !PT ;  /* 0x000000ff131c7812 */ /* 0x000fe400078ec0ff */
[----:B------:R-:W-:-:S03]  /*9b00*/  LOP3.LUT R25, R18, 0xff, RZ, 0xc0, !PT ;  /* 0x000000ff12197812 */ /* 0x000fc600078ec0ff */
[----:B------:R-:W-:Y:S01]  /*9b10*/  VIADD R20, R28, 0xffffffff ;  /* 0xffffffff1c147836 */ /* 0x000fe20000000000 */
[----:B------:R-:W-:-:S04]  /*9b20*/  IADD3 R19, PT, PT, R25, -0x1, RZ ;  /* 0xffffffff19137810 */ /* 0x000fc80007ffe0ff */
[----:B------:R-:W-:-:S04]  /*9b30*/  ISETP.GT.U32.AND P1, PT, R20, 0xfd, PT ;  /* 0x000000fd1400780c */ /* 0x000fc80003f24070 */
[----:B------:R-:W-:-:S13]  /*9b40*/  ISETP.GT.U32.OR P1, PT, R19, 0xfd, P1 ;  /* 0x000000fd1300780c */ /* 0x000fda0000f24470 */
[----:B------:R-:W-:Y:S01]  /*9b50*/  @!P1 IMAD.MOV.U32 R18, RZ, RZ, RZ ;  /* 0x000000ffff129224 */ /* 0x000fe200078e00ff */
[----:B------:R-:W-:Y:S06]  /*9b60*/  @!P1 BRA `(.L_x_167) ;  /* 0x00000000005c9947 */ /* 0x000fec0003800000 */
[----:B------:R-:W-:Y:S02]  /*9b70*/  FSETP.GTU.FTZ.AND P1, PT, |R0|, +INF , PT ;  /* 0x7f8000000000780b */ /* 0x000fe40003f3c200 */
[----:B------:R-:W-:-:S04]  /*9b80*/  FSETP.GTU.FTZ.AND P2, PT, |R3|, +INF , PT ;  /* 0x7f8000000300780b */ /* 0x000fc80003f5c200 */
[----:B------:R-:W-:-:S13]  /*9b90*/  PLOP3.LUT P1, PT, P1, P2, PT, 0xf8, 0x8f ;  /* 0x00000000008f781c */ /* 0x000fda0000f25f70 */
[----:B------:R-:W-:Y:S05]  /*9ba0*/  @P1 BRA `(.L_x_168) ;  /* 0x00000004004c1947 */ /* 0x000fea0003800000 */
[----:B------:R-:W-:-:S13]  /*9bb0*/  LOP3.LUT P1, RZ, R3, 0x7fffffff, R0, 0xc8, !PT ;  /* 0x7fffffff03ff7812 */ /* 0x000fda000782c800 */
[----:B------:R-:W-:Y:S05]  /*9bc0*/  @!P1 BRA `(.L_x_169) ;  /* 0x00000004003c9947 */ /* 0x000fea0003800000 */
[C---:B------:R-:W-:Y:S02]  /*9bd0*/  FSETP.NEU.FTZ.AND P1, PT, |R0|.reuse, +INF , PT ;  /* 0x7f8000000000780b */ /* 0x040fe40003f3d200 */
[----:B------:R-:W-:Y:S02]  /*9be0*/  FSETP.NEU.FTZ.AND P3, PT, |R3|, +INF , PT ;  /* 0x7f8000000300780b */ /* 0x000fe40003f7d200 */
[----:B------:R-:W-:-:S11]  /*9bf0*/  FSETP.NEU.FTZ.AND P2, PT, |R0|, +INF , PT ;  /* 0x7f8000000000780b */ /* 0x000fd60003f5d200 */
[----:B------:R-:W-:Y:S05]  /*9c00*/  @!P3 BRA !P1, `(.L_x_169) ;  /* 0x00000004002cb947 */ /* 0x000fea0004800000 */
[----:B------:R-:W-:-:S04]  /*9c10*/  LOP3.LUT P1, RZ, R0, 0x7fffffff, RZ, 0xc0, !PT ;  /* 0x7fffffff00ff7812 */ /* 0x000fc8000782c0ff */
[----:B------:R-:W-:-:S13]  /*9c20*/  PLOP3.LUT P1, PT, P3, P1, PT, 0x2f, 0xf2 ;  /* 0x0000000000f2781c */ /* 0x000fda0001f22577 */
[----:B------:R-:W-:Y:S05]  /*9c30*/  @P1 BRA `(.L_x_170) ;  /* 0x0000000400181947 */ /* 0x000fea0003800000 */
[----:B------:R-:W-:-:S04]  /*9c40*/  LOP3.LUT P1, RZ, R3, 0x7fffffff, RZ, 0xc0, !PT ;  /* 0x7fffffff03ff7812 */ /* 0x000fc8000782c0ff */
[----:B------:R-:W-:-:S13]  /*9c50*/  PLOP3.LUT P1, PT, P2, P1, PT, 0x2f, 0xf2 ;  /* 0x0000000000f2781c */ /* 0x000fda0001722577 */
[----:B------:R-:W-:Y:S05]  /*9c60*/  @P1 BRA `(.L_x_171) ;  /* 0x0000000400001947 */ /* 0x000fea0003800000 */
[----:B------:R-:W-:Y:S02]  /*9c70*/  ISETP.GE.AND P1, PT, R19, RZ, PT ;  /* 0x000000ff1300720c */ /* 0x000fe40003f26270 */
[----:B------:R-:W-:-:S11]  /*9c80*/  ISETP.GE.AND P2, PT, R20, RZ, PT ;  /* 0x000000ff1400720c */ /* 0x000fd60003f46270 */
[----:B------:R-:W-:Y:S01]  /*9c90*/  @P1 IMAD.MOV.U32 R18, RZ, RZ, RZ ;  /* 0x000000ffff121224 */ /* 0x000fe200078e00ff */
[----:B------:R-:W-:Y:S01]  /*9ca0*/  @!P1 MOV R18, 0xffffffc0 ;  /* 0xffffffc000129802 */ /* 0x000fe20000000f00 */
[----:B------:R-:W-:Y:S01]  /*9cb0*/  @!P1 FFMA R0, R0, 1.84467440737095516160e+19, RZ ;  /* 0x5f80000000009823 */ /* 0x000fe200000000ff */
[----:B------:R-:W-:-:S03]  /*9cc0*/  @!P2 FFMA R3, R3, 1.84467440737095516160e+19, RZ ;  /* 0x5f8000000303a823 */ /* 0x000fc600000000ff */
[----:B------:R-:W-:-:S07]  /*9cd0*/  @!P2 VIADD R18, R18, 0x40 ;  /* 0x000000401212a836 */ /* 0x000fce0000000000 */
.L_x_167:
[----:B------:R-:W-:Y:S01]  /*9ce0*/  LEA R20, R28, 0xc0800000, 0x17 ;  /* 0xc08000001c147811 */ /* 0x000fe200078eb8ff */
[----:B------:R-:W-:Y:S04]  /*9cf0*/  BSSY.RECONVERGENT B3, `(.L_x_172) ;  /* 0x0000036000037945 */ /* 0x000fe80003800200 */
[----:B------:R-:W-:Y:S01]  /*9d00*/  IMAD.IADD R20, R3, 0x1, -R20 ;  /* 0x0000000103147824 */ /* 0x000fe200078e0a14 */
[----:B------:R-:W-:-:S03]  /*9d10*/  IADD3 R3, PT, PT, R25, -0x7f, RZ ;  /* 0xffffff8119037810 */ /* 0x000fc60007ffe0ff */
[----:B------:R-:W0:Y:S01]  /*9d20*/  MUFU.RCP R19, R20 ;  /* 0x0000001400137308 */ /* 0x000e220000001000 */
[----:B------:R-:W-:Y:S01]  /*9d30*/  FADD.FTZ R21, -R20, -RZ ;  /* 0x800000ff14157221 */ /* 0x000fe20000010100 */
[C---:B------:R-:W-:Y:S01]  /*9d40*/  IMAD R0, R3.reuse, -0x800000, R0 ;  /* 0xff80000003007824 */ /* 0x040fe200078e0200 */
[----:B------:R-:W-:-:S05]  /*9d50*/  IADD3 R3, PT, PT, R3, 0x7f, -R28 ;  /* 0x0000007f03037810 */ /* 0x000fca0007ffe81c */
[----:B------:R-:W-:Y:S02]  /*9d60*/  IMAD.IADD R3, R3, 0x1, R18 ;  /* 0x0000000103037824 */ /* 0x000fe400078e0212 */
[----:B0-----:R-:W-:-:S04]  /*9d70*/  FFMA R26, R19, R21, 1 ;  /* 0x3f800000131a7423 */ /* 0x001fc80000000015 */
[----:B------:R-:W-:-:S04]  /*9d80*/  FFMA R30, R19, R26, R19 ;  /* 0x0000001a131e7223 */ /* 0x000fc80000000013 */
[----:B------:R-:W-:-:S04]  /*9d90*/  FFMA R19, R0, R30, RZ ;  /* 0x0000001e00137223 */ /* 0x000fc800000000ff */
[----:B------:R-:W-:-:S04]  /*9da0*/  FFMA R26, R21, R19, R0 ;  /* 0x00000013151a7223 */ /* 0x000fc80000000000 */
[----:B------:R-:W-:-:S04]  /*9db0*/  FFMA R25, R30, R26, R19 ;  /* 0x0000001a1e197223 */ /* 0x000fc80000000013 */
[----:B------:R-:W-:-:S04]  /*9dc0*/  FFMA R26, R21, R25, R0 ;  /* 0x00000019151a7223 */ /* 0x000fc80000000000 */
[----:B------:R-:W-:-:S05]  /*9dd0*/  FFMA R19, R30, R26, R25 ;  /* 0x0000001a1e137223 */ /* 0x000fca0000000019 */
[----:B------:R-:W-:-:S04]  /*9de0*/  SHF.R.U32.HI R0, RZ, 0x17, R19 ;  /* 0x00000017ff007819 */ /* 0x000fc80000011613 */
[----:B------:R-:W-:-:S05]  /*9df0*/  LOP3.LUT R0, R0, 0xff, RZ, 0xc0, !PT ;  /* 0x000000ff00007812 */ /* 0x000fca00078ec0ff */
[----:B------:R-:W-:-:S05]  /*9e00*/  IMAD.IADD R20, R0, 0x1, R3 ;  /* 0x0000000100147824 */ /* 0x000fca00078e0203 */
[----:B------:R-:W-:-:S04]  /*9e10*/  IADD3 R0, PT, PT, R20, -0x1, RZ ;  /* 0xffffffff14007810 */ /* 0x000fc80007ffe0ff */
[----:B------:R-:W-:-:S13]  /*9e20*/  ISETP.GE.U32.AND P1, PT, R0, 0xfe, PT ;  /* 0x000000fe0000780c */ /* 0x000fda0003f26070 */
[----:B------:R-:W-:Y:S05]  /*9e30*/  @!P1 BRA `(.L_x_173) ;  /* 0x0000000000809947 */ /* 0x000fea0003800000 */
[----:B------:R-:W-:-:S13]  /*9e40*/  ISETP.GT.AND P1, PT, R20, 0xfe, PT ;  /* 0x000000fe1400780c */ /* 0x000fda0003f24270 */
[----:B------:R-:W-:Y:S05]  /*9e50*/  @P1 BRA `(.L_x_174) ;  /* 0x00000000006c1947 */ /* 0x000fea0003800000 */
[----:B------:R-:W-:-:S13]  /*9e60*/  ISETP.GE.AND P1, PT, R20, 0x1, PT ;  /* 0x000000011400780c */ /* 0x000fda0003f26270 */
[----:B------:R-:W-:Y:S05]  /*9e70*/  @P1 BRA `(.L_x_175) ;  /* 0x0000000000741947 */ /* 0x000fea0003800000 */
[----:B------:R-:W-:Y:S02]  /*9e80*/  ISETP.GE.AND P1, PT, R20, -0x18, PT ;  /* 0xffffffe81400780c */ /* 0x000fe40003f26270 */
[----:B------:R-:W-:-:S11]  /*9e90*/  LOP3.LUT R19, R19, 0x80000000, RZ, 0xc0, !PT ;  /* 0x8000000013137812 */ /* 0x000fd600078ec0ff */
[----:B------:R-:W-:Y:S05]  /*9ea0*/  @!P1 BRA `(.L_x_175) ;  /* 0x0000000000689947 */ /* 0x000fea0003800000 */
[-CC-:B------:R-:W-:Y:S01]  /*9eb0*/  FFMA.RZ R0, R30, R26.reuse, R25.reuse ;  /* 0x0000001a1e007223 */ /* 0x180fe2000000c019 */
[----:B------:R-:W-:Y:S02]  /*9ec0*/  VIADD R21, R20, 0x20 ;  /* 0x0000002014157836 */ /* 0x000fe40000000000 */
[-CC-:B------:R-:W-:Y:S01]  /*9ed0*/  FFMA.RM R3, R30, R26.reuse, R25.reuse ;  /* 0x0000001a1e037223 */ /* 0x180fe20000004019 */
[----:B------:R-:W-:Y:S02]  /*9ee0*/  ISETP.NE.AND P3, PT, R20, RZ, PT ;  /* 0x000000ff1400720c */ /* 0x000fe40003f65270 */
[----:B------:R-:W-:Y:S01]  /*9ef0*/  LOP3.LUT R18, R0, 0x7fffff, RZ, 0xc0, !PT ;  /* 0x007fffff00127812 */ /* 0x000fe200078ec0ff */
[----:B------:R-:W-:Y:S01]  /*9f00*/  FFMA.RP R0, R30, R26, R25 ;  /* 0x0000001a1e007223 */ /* 0x000fe20000008019 */
[----:B------:R-:W-:Y:S01]  /*9f10*/  ISETP.NE.AND P2, PT, R20, RZ, PT ;  /* 0x000000ff1400720c */ /* 0x000fe20003f45270 */
[----:B------:R-:W-:Y:S01]  /*9f20*/  IMAD.MOV R20, RZ, RZ, -R20 ;  /* 0x000000ffff147224 */ /* 0x000fe200078e0a14 */
[----:B------:R-:W-:-:S02]  /*9f30*/  LOP3.LUT R18, R18, 0x800000, RZ, 0xfc, !PT ;  /* 0x0080000012127812 */ /* 0x000fc400078efcff */
[----:B------:R-:W-:Y:S02]  /*9f40*/  FSETP.NEU.FTZ.AND P1, PT, R0, R3, PT ;  /* 0x000000030000720b */ /* 0x000fe40003f3d000 */
[----:B------:R-:W-:Y:S02]  /*9f50*/  SHF.L.U32 R21, R18, R21, RZ ;  /* 0x0000001512157219 */ /* 0x000fe400000006ff */
[----:B------:R-:W-:Y:S02]  /*9f60*/  SEL R3, R20, RZ, P3 ;  /* 0x000000ff14037207 */ /* 0x000fe40001800000 */
[----:B------:R-:W-:Y:S02]  /*9f70*/  ISETP.NE.AND P2, PT, R21, RZ, P2 ;  /* 0x000000ff1500720c */ /* 0x000fe40001745270 */
[----:B------:R-:W-:Y:S02]  /*9f80*/  SHF.R.U32.HI R3, RZ, R3, R18 ;  /* 0x00000003ff037219 */ /* 0x000fe40000011612 */
[----:B------:R-:W-:-:S02]  /*9f90*/  PLOP3.LUT P1, PT, P1, P2, PT, 0xf8, 0x8f ;  /* 0x00000000008f781c */ /* 0x000fc40000f25f70 */
[----:B------:R-:W-:Y:S02]  /*9fa0*/  SHF.R.U32.HI R21, RZ, 0x1, R3 ;  /* 0x00000001ff157819 */ /* 0x000fe40000011603 */
[----:B------:R-:W-:-:S04]  /*9fb0*/  SEL R0, RZ, 0x1, !P1 ;  /* 0x00000001ff007807 */ /* 0x000fc80004800000 */
[----:B------:R-:W-:-:S04]  /*9fc0*/  LOP3.LUT R0, R0, 0x1, R21, 0xf8, !PT ;  /* 0x0000000100007812 */ /* 0x000fc800078ef815 */
[----:B------:R-:W-:-:S04]  /*9fd0*/  LOP3.LUT R0, R0, R3, RZ, 0xc0, !PT ;  /* 0x0000000300007212 */ /* 0x000fc800078ec0ff */
[----:B------:R-:W-:-:S04]  /*9fe0*/  IADD3 R0, PT, PT, R21, R0, RZ ;  /* 0x0000000015007210 */ /* 0x000fc80007ffe0ff */
[----:B------:R-:W-:Y:S01]  /*9ff0*/  LOP3.LUT R19, R0, R19, RZ, 0xfc, !PT ;  /* 0x0000001300137212 */ /* 0x000fe200078efcff */
[----:B------:R-:W-:Y:S06]  /*a000*/  BRA `(.L_x_175) ;  /* 0x0000000000107947 */ /* 0x000fec0003800000 */
.L_x_174:
[----:B------:R-:W-:-:S04]  /*a010*/  LOP3.LUT R19, R19, 0x80000000, RZ, 0xc0, !PT ;  /* 0x8000000013137812 */ /* 0x000fc800078ec0ff */
[----:B------:R-:W-:Y:S01]  /*a020*/  LOP3.LUT R19, R19, 0x7f800000, RZ, 0xfc, !PT ;  /* 0x7f80000013137812 */ /* 0x000fe200078efcff */
[----:B------:R-:W-:Y:S06]  /*a030*/  BRA `(.L_x_175) ;  /* 0x0000000000047947 */ /* 0x000fec0003800000 */
.L_x_173:
[----:B------:R-:W-:-:S07]  /*a040*/  IMAD R19, R3, 0x800000, R19 ;  /* 0x0080000003137824 */ /* 0x000fce00078e0213 */
.L_x_175:
[----:B------:R-:W-:Y:S05]  /*a050*/  BSYNC.RECONVERGENT B3 ;  /* 0x0000000000037941 */ /* 0x000fea0003800200 */
.L_x_172:
[----:B------:R-:W-:Y:S05]  /*a060*/  BRA `(.L_x_176) ;  /* 0x0000000000207947 */ /* 0x000fea0003800000 */
.L_x_171:
[----:B------:R-:W-:-:S04]  /*a070*/  LOP3.LUT R0, R3, 0x80000000, R0, 0x48, !PT ;  /* 0x8000000003007812 */ /* 0x000fc800078e4800 */
[----:B------:R-:W-:Y:S01]  /*a080*/  LOP3.LUT R19, R0, 0x7f800000, RZ, 0xfc, !PT ;  /* 0x7f80000000137812 */ /* 0x000fe200078efcff */
[----:B------:R-:W-:Y:S06]  /*a090*/  BRA `(.L_x_176) ;  /* 0x0000000000147947 */ /* 0x000fec0003800000 */
.L_x_170:
[----:B------:R-:W-:Y:S01]  /*a0a0*/  LOP3.LUT R19, R3, 0x80000000, R0, 0x48, !PT ;  /* 0x8000000003137812 */ /* 0x000fe200078e4800 */
[----:B------:R-:W-:Y:S06]  /*a0b0*/  BRA `(.L_x_176) ;  /* 0x00000000000c7947 */ /* 0x000fec0003800000 */
.L_x_169:
[----:B------:R-:W0:Y:S01]  /*a0c0*/  MUFU.RSQ R19, -QNAN ;  /* 0xffc0000000137908 */ /* 0x000e220000001400 */
[----:B------:R-:W-:Y:S05]  /*a0d0*/  BRA `(.L_x_176) ;  /* 0x0000000000047947 */ /* 0x000fea0003800000 */
.L_x_168:
[----:B------:R-:W-:-:S07]  /*a0e0*/  FADD.FTZ R19, R0, R3 ;  /* 0x0000000300137221 */ /* 0x000fce0000010000 */
.L_x_176:
[----:B------:R-:W-:Y:S05]  /*a0f0*/  BSYNC.RECONVERGENT B2 ;  /* 0x0000000000027941 */ /* 0x000fea0003800200 */
.L_x_166:
[----:B0-----:R-:W-:Y:S01]  /*a100*/  IMAD.MOV.U32 R3, RZ, RZ, R19 ;  /* 0x000000ffff037224 */ /* 0x001fe200078e0013 */
[----:B------:R-:W-:Y:S01]  /*a110*/  MOV R18, R14 ;  /* 0x0000000e00127202 */ /* 0x000fe20000000f00 */
[----:B------:R-:W-:-:S04]  /*a120*/  IMAD.MOV.U32 R19, RZ, RZ, 0x0 ;  /* 0x00000000ff137424 */ /* 0x000fc800078e00ff */
[----:B------:R-:W-:Y:S05]  /*a130*/  RET.REL.NODEC R18 `(_Z10GpuComputePfS_S_S_Pimm) ;  /* 0xffffff5c12b07950 */ /* 0x000fea0003c3ffff */
.L_x_177:
        /* <DEDUP_REMOVED lines=12> */
.L_x_179:


//--------------------- .nv.global.init           --------------------------
	.section	.nv.global.init,"aw",@progbits
.nv.global.init:
	.type		$str$1,@object
	.size		$str$1,($str - $str$1)
$str$1:
        /*0000*/ 	.byte	0x25, 0x73, 0x0a, 0x00
	.type		$str,@object
	.size		$str,(.L_45 - $str)
$str:
        /*0004*/ 	.byte	0x74, 0x65, 0x6d, 0x70, 0x6f, 0x72, 0x61, 0x72, 0x79, 0x5f, 0x62, 0x75, 0x66, 0x66, 0x65, 0x72
        /*0014*/ 	.byte	0x3a, 0x3a, 0x61, 0x6c, 0x6c, 0x6f, 0x63, 0x61, 0x74, 0x65, 0x3a, 0x20, 0x67, 0x65, 0x74, 0x5f
        /*0024*/ 	.byte	0x74, 0x65, 0x6d, 0x70, 0x6f, 0x72, 0x61, 0x72, 0x79, 0x5f, 0x62, 0x75, 0x66, 0x66, 0x65, 0x72
        /*0034*/ 	.byte	0x20, 0x66, 0x61, 0x69, 0x6c, 0x65, 0x64, 0x00
.L_45:


//--------------------- .nv.shared.reserved.0     --------------------------
	.section	.nv.shared.reserved.0,"aw",@nobits
	.weak		__nv_reservedSMEM_offset_0_alias
	.size		__nv_reservedSMEM_offset_0_alias, 0, 64
	.other		__nv_reservedSMEM_offset_0_alias,@"STO_CUDA_RESERVED_SHARED STV_DEFAULT"
__nv_reservedSMEM_offset_0_alias:
	.zero		0
	.zero		64


//--------------------- .nv.global                --------------------------
	.section	.nv.global,"aw",@nobits
.nv.global:
	.type		_ZN34_INTERNAL_d9cf9d2b_4_k_cu_9bee55ee6thrust24THRUST_300001_SM_1000_NS12placeholders2_8E,@object
	.size		_ZN34_INTERNAL_d9cf9d2b_4_k_cu_9bee55ee6thrust24THRUST_300001_SM_1000_NS12placeholders2_8E,(_ZN34_INTERNAL_d9cf9d2b_4_k_cu_9bee55ee4cuda3std3__436_GLOBAL__N__d9cf9d2b_4_k_cu_9bee55ee6ignoreE - _ZN34_INTERNAL_d9cf9d2b_4_k_cu_9bee55ee6thrust24THRUST_300001_SM_1000_NS12placeholders2_8E)
_ZN34_INTERNAL_d9cf9d2b_4_k_cu_9bee55ee6thrust24THRUST_300001_SM_1000_NS12placeholders2_8E:
	.zero		1
	.type		_ZN34_INTERNAL_d9cf9d2b_4_k_cu_9bee55ee4cuda3std3__436_GLOBAL__N__d9cf9d2b_4_k_cu_9bee55ee6ignoreE,@object
	.size		_ZN34_INTERNAL_d9cf9d2b_4_k_cu_9bee55ee4cuda3std3__436_GLOBAL__N__d9cf9d2b_4_k_cu_9bee55ee6ignoreE,(_ZN34_INTERNAL_d9cf9d2b_4_k_cu_9bee55ee4cuda3std6ranges3__45__cpo4dataE - _ZN34_INTERNAL_d9cf9d2b_4_k_cu_9bee55ee4cuda3std3__436_GLOBAL__N__d9cf9d2b_4_k_cu_9bee55ee6ignoreE)
_ZN34_INTERNAL_d9cf9d2b_4_k_cu_9bee55ee4cuda3std3__436_GLOBAL__N__d9cf9d2b_4_k_cu_9bee55ee6ignoreE:
	.zero		1
	.type		_ZN34_INTERNAL_d9cf9d2b_4_k_cu_9bee55ee4cuda3std6ranges3__45__cpo4dataE,@object
	.size		_ZN34_INTERNAL_d9cf9d2b_4_k_cu_9bee55ee4cuda3std6ranges3__45__cpo4dataE,(_ZN34_INTERNAL_d9cf9d2b_4_k_cu_9bee55ee6thrust24THRUST_300001_SM_1000_NS6system3cpp3parE - _ZN34_INTERNAL_d9cf9d2b_4_k_cu_9bee55ee4cuda3std6ranges3__45__cpo4dataE)
_ZN34_INTERNAL_d9cf9d2b_4_k_cu_9bee55ee4cuda3std6ranges3__45__cpo4dataE:
	.zero		1
	.type		_ZN34_INTERNAL_d9cf9d2b_4_k_cu_9bee55ee6thrust24THRUST_300001_SM_1000_NS6system3cpp3parE,@object
	.size		_ZN34_INTERNAL_d9cf9d2b_4_k_cu_9bee55ee6thrust24THRUST_300001_SM_1000_NS6system3cpp3parE,(_ZN34_INTERNAL_d9cf9d2b_4_k_cu_9bee55ee4cuda3std3__45__cpo5beginE - _ZN34_INTERNAL_d9cf9d2b_4_k_cu_9bee55ee6thrust24THRUST_300001_SM_1000_NS6system3cpp3parE)
_ZN34_INTERNAL_d9cf9d2b_4_k_cu_9bee55ee6thrust24THRUST_300001_SM_1000_NS6system3cpp3parE:
	.zero		1
	.type		_ZN34_INTERNAL_d9cf9d2b_4_k_cu_9bee55ee4cuda3std3__45__cpo5beginE,@object
	.size		_ZN34_INTERNAL_d9cf9d2b_4_k_cu_9bee55ee4cuda3std3__45__cpo5beginE,(_ZN34_INTERNAL_d9cf9d2b_4_k_cu_9bee55ee4cuda3std6ranges3__45__cpo5beginE - _ZN34_INTERNAL_d9cf9d2b_4_k_cu_9bee55ee4cuda3std3__45__cpo5beginE)
_ZN34_INTERNAL_d9cf9d2b_4_k_cu_9bee55ee4cuda3std3__45__cpo5beginE:
	.zero		1
	.type		_ZN34_INTERNAL_d9cf9d2b_4_k_cu_9bee55ee4cuda3std6ranges3__45__cpo5beginE,@object
	.size		_ZN34_INTERNAL_d9cf9d2b_4_k_cu_9bee55ee4cuda3std6ranges3__45__cpo5beginE,(_ZN34_INTERNAL_d9cf9d2b_4_k_cu_9bee55ee6thrust24THRUST_300001_SM_1000_NS6deviceE - _ZN34_INTERNAL_d9cf9d2b_4_k_cu_9bee55ee4cuda3std6ranges3__45__cpo5beginE)
_ZN34_INTERNAL_d9cf9d2b_4_k_cu_9bee55ee4cuda3std6ranges3__45__cpo5beginE:
	.zero		1
	.type		_ZN34_INTERNAL_d9cf9d2b_4_k_cu_9bee55ee6thrust24THRUST_300001_SM_1000_NS6deviceE,@object
	.size		_ZN34_INTERNAL_d9cf9d2b_4_k_cu_9bee55ee6thrust24THRUST_300001_SM_1000_NS6deviceE,(_ZN34_INTERNAL_d9cf9d2b_4_k_cu_9bee55ee4cuda3std3__47nulloptE - _ZN34_INTERNAL_d9cf9d2b_4_k_cu_9bee55ee6thrust24THRUST_300001_SM_1000_NS6deviceE)
_ZN34_INTERNAL_d9cf9d2b_4_k_cu_9bee55ee6thrust24THRUST_300001_SM_1000_NS6deviceE:
	.zero		1
	.type		_ZN34_INTERNAL_d9cf9d2b_4_k_cu_9bee55ee4cuda3std3__47nulloptE,@object
	.size		_ZN34_INTERNAL_d9cf9d2b_4_k_cu_9bee55ee4cuda3std3__47nulloptE,(_ZN34_INTERNAL_d9cf9d2b_4_k_cu_9bee55ee4cuda3std6ranges3__45__cpo8distanceE - _ZN34_INTERNAL_d9cf9d2b_4_k_cu_9bee55ee4cuda3std3__47nulloptE)
_ZN34_INTERNAL_d9cf9d2b_4_k_cu_9bee55ee4cuda3std3__47nulloptE:
	.zero		1
	.type		_ZN34_INTERNAL_d9cf9d2b_4_k_cu_9bee55ee4cuda3std6ranges3__45__cpo8distanceE,@object
	.size		_ZN34_INTERNAL_d9cf9d2b_4_k_cu_9bee55ee4cuda3std6ranges3__45__cpo8distanceE,(_ZN34_INTERNAL_d9cf9d2b_4_k_cu_9bee55ee6thrust24THRUST_300001_SM_1000_NS12placeholders2_4E - _ZN34_INTERNAL_d9cf9d2b_4_k_cu_9bee55ee4cuda3std6ranges3__45__cpo8distanceE)
_ZN34_INTERNAL_d9cf9d2b_4_k_cu_9bee55ee4cuda3std6ranges3__45__cpo8distanceE:
	.zero		1
	.type		_ZN34_INTERNAL_d9cf9d2b_4_k_cu_9bee55ee6thrust24THRUST_300001_SM_1000_NS12placeholders2_4E,@object
	.size		_ZN34_INTERNAL_d9cf9d2b_4_k_cu_9bee55ee6thrust24THRUST_300001_SM_1000_NS12placeholders2_4E,(_ZN34_INTERNAL_d9cf9d2b_4_k_cu_9bee55ee4cuda3std3__45__cpo6rbeginE - _ZN34_INTERNAL_d9cf9d2b_4_k_cu_9bee55ee6thrust24THRUST_300001_SM_1000_NS12placeholders2_4E)
_ZN34_INTERNAL_d9cf9d2b_4_k_cu_9bee55ee6thrust24THRUST_300001_SM_1000_NS12placeholders2_4E:
	.zero		1
	.type		_ZN34_INTERNAL_d9cf9d2b_4_k_cu_9bee55ee4cuda3std3__45__cpo6rbeginE,@object
	.size		_ZN34_INTERNAL_d9cf9d2b_4_k_cu_9bee55ee4cuda3std3__45__cpo6rbeginE,(_ZN34_INTERNAL_d9cf9d2b_4_k_cu_9bee55ee4cuda3std6ranges3__45__cpo7advanceE - _ZN34_INTERNAL_d9cf9d2b_4_k_cu_9bee55ee4cuda3std3__45__cpo6rbeginE)
_ZN34_INTERNAL_d9cf9d2b_4_k_cu_9bee55ee4cuda3std3__45__cpo6rbeginE:
	.zero		1
	.type		_ZN34_INTERNAL_d9cf9d2b_4_k_cu_9bee55ee4cuda3std6ranges3__45__cpo7advanceE,@object
	.size		_ZN34_INTERNAL_d9cf9d2b_4_k_cu_9bee55ee4cuda3std6ranges3__45__cpo7advanceE,(_ZN34_INTERNAL_d9cf9d2b_4_k_cu_9bee55ee6thrust24THRUST_300001_SM_1000_NS12placeholders3_10E - _ZN34_INTERNAL_d9cf9d2b_4_k_cu_9bee55ee4cuda3std6ranges3__45__cpo7advanceE)
_ZN34_INTERNAL_d9cf9d2b_4_k_cu_9bee55ee4cuda3std6ranges3__45__cpo7advanceE:
	.zero		1
	.type		_ZN34_INTERNAL_d9cf9d2b_4_k_cu_9bee55ee6thrust24THRUST_300001_SM_1000_NS12placeholders3_10E,@object
	.size		_ZN34_INTERNAL_d9cf9d2b_4_k_cu_9bee55ee6thrust24THRUST_300001_SM_1000_NS12placeholders3_10E,(_ZN34_INTERNAL_d9cf9d2b_4_k_cu_9bee55ee4cuda3std3__48in_placeE - _ZN34_INTERNAL_d9cf9d2b_4_k_cu_9bee55ee6thrust24THRUST_300001_SM_1000_NS12placeholders3_10E)
_ZN34_INTERNAL_d9cf9d2b_4_k_cu_9bee55ee6thrust24THRUST_300001_SM_1000_NS12placeholders3_10E:
	.zero		1
	.type		_ZN34_INTERNAL_d9cf9d2b_4_k_cu_9bee55ee4cuda3std3__48in_placeE,@object
	.size		_ZN34_INTERNAL_d9cf9d2b_4_k_cu_9bee55ee4cuda3std3__48in_placeE,(_ZN34_INTERNAL_d9cf9d2b_4_k_cu_9bee55ee4cuda3std6ranges3__45__cpo4sizeE - _ZN34_INTERNAL_d9cf9d2b_4_k_cu_9bee55ee4cuda3std3__48in_placeE)
_ZN34_INTERNAL_d9cf9d2b_4_k_cu_9bee55ee4cuda3std3__48in_placeE:
	.zero		1
	.type		_ZN34_INTERNAL_d9cf9d2b_4_k_cu_9bee55ee4cuda3std6ranges3__45__cpo4sizeE,@object
	.size		_ZN34_INTERNAL_d9cf9d2b_4_k_cu_9bee55ee4cuda3std6ranges3__45__cpo4sizeE,(_ZN34_INTERNAL_d9cf9d2b_4_k_cu_9bee55ee6thrust24THRUST_300001_SM_1000_NS12placeholders2_2E - _ZN34_INTERNAL_d9cf9d2b_4_k_cu_9bee55ee4cuda3std6ranges3__45__cpo4sizeE)
_ZN34_INTERNAL_d9cf9d2b_4_k_cu_9bee55ee4cuda3std6ranges3__45__cpo4sizeE:
	.zero		1
	.type		_ZN34_INTERNAL_d9cf9d2b_4_k_cu_9bee55ee6thrust24THRUST_300001_SM_1000_NS12placeholders2_2E,@object
	.size		_ZN34_INTERNAL_d9cf9d2b_4_k_cu_9bee55ee6thrust24THRUST_300001_SM_1000_NS12placeholders2_2E,(_ZN34_INTERNAL_d9cf9d2b_4_k_cu_9bee55ee4cuda3std3__45__cpo6cbeginE - _ZN34_INTERNAL_d9cf9d2b_4_k_cu_9bee55ee6thrust24THRUST_300001_SM_1000_NS12placeholders2_2E)
_ZN34_INTERNAL_d9cf9d2b_4_k_cu_9bee55ee6thrust24THRUST_300001_SM_1000_NS12placeholders2_2E:
	.zero		1
	.type		_ZN34_INTERNAL_d9cf9d2b_4_k_cu_9bee55ee4cuda3std3__45__cpo6cbeginE,@object
	.size		_ZN34_INTERNAL_d9cf9d2b_4_k_cu_9bee55ee4cuda3std3__45__cpo6cbeginE,(_ZN34_INTERNAL_d9cf9d2b_4_k_cu_9bee55ee4cuda3std6ranges3__45__cpo6cbeginE - _ZN34_INTERNAL_d9cf9d2b_4_k_cu_9bee55ee4cuda3std3__45__cpo6cbeginE)
_ZN34_INTERNAL_d9cf9d2b_4_k_cu_9bee55ee4cuda3std3__45__cpo6cbeginE:
	.zero		1
	.type		_ZN34_INTERNAL_d9cf9d2b_4_k_cu_9bee55ee4cuda3std6ranges3__45__cpo6cbeginE,@object
	.size		_ZN34_INTERNAL_d9cf9d2b_4_k_cu_9bee55ee4cuda3std6ranges3__45__cpo6cbeginE,(_ZN34_INTERNAL_d9cf9d2b_4_k_cu_9bee55ee6thrust24THRUST_300001_SM_1000_NS12placeholders2_6E - _ZN34_INTERNAL_d9cf9d2b_4_k_cu_9bee55ee4cuda3std6ranges3__45__cpo6cbeginE)
_ZN34_INTERNAL_d9cf9d2b_4_k_cu_9bee55ee4cuda3std6ranges3__45__cpo6cbeginE:
	.zero		1
	.type		_ZN34_INTERNAL_d9cf9d2b_4_k_cu_9bee55ee6thrust24THRUST_300001_SM_1000_NS12placeholders2_6E,@object
	.size		_ZN34_INTERNAL_d9cf9d2b_4_k_cu_9bee55ee6thrust24THRUST_300001_SM_1000_NS12placeholders2_6E,(_ZN34_INTERNAL_d9cf9d2b_4_k_cu_9bee55ee4cuda3std3__45__cpo7crbeginE - _ZN34_INTERNAL_d9cf9d2b_4_k_cu_9bee55ee6thrust24THRUST_300001_SM_1000_NS12placeholders2_6E)
_ZN34_INTERNAL_d9cf9d2b_4_k_cu_9bee55ee6thrust24THRUST_300001_SM_1000_NS12placeholders2_6E:
	.zero		1
	.type		_ZN34_INTERNAL_d9cf9d2b_4_k_cu_9bee55ee4cuda3std3__45__cpo7crbeginE,@object
	.size		_ZN34_INTERNAL_d9cf9d2b_4_k_cu_9bee55ee4cuda3std3__45__cpo7crbeginE,(_ZN34_INTERNAL_d9cf9d2b_4_k_cu_9bee55ee4cuda3std6ranges3__45__cpo4nextE - _ZN34_INTERNAL_d9cf9d2b_4_k_cu_9bee55ee4cuda3std3__45__cpo7crbeginE)
_ZN34_INTERNAL_d9cf9d2b_4_k_cu_9bee55ee4cuda3std3__45__cpo7crbeginE:
	.zero		1
	.type		_ZN34_INTERNAL_d9cf9d2b_4_k_cu_9bee55ee4cuda3std6ranges3__45__cpo4nextE,@object
	.size		_ZN34_INTERNAL_d9cf9d2b_4_k_cu_9bee55ee4cuda3std6ranges3__45__cpo4nextE,(_ZN34_INTERNAL_d9cf9d2b_4_k_cu_9bee55ee4cuda3std6ranges3__45__cpo4swapE - _ZN34_INTERNAL_d9cf9d2b_4_k_cu_9bee55ee4cuda3std6ranges3__45__cpo4nextE)
_ZN34_INTERNAL_d9cf9d2b_4_k_cu_9bee55ee4cuda3std6ranges3__45__cpo4nextE:
	.zero		1
	.type		_ZN34_INTERNAL_d9cf9d2b_4_k_cu_9bee55ee4cuda3std6ranges3__45__cpo4swapE,@object
	.size		_ZN34_INTERNAL_d9cf9d2b_4_k_cu_9bee55ee4cuda3std6ranges3__45__cpo4swapE,(_ZN34_INTERNAL_d9cf9d2b_4_k_cu_9bee55ee6thrust24THRUST_300001_SM_1000_NS8cuda_cub10par_nosyncE - _ZN34_INTERNAL_d9cf9d2b_4_k_cu_9bee55ee4cuda3std6ranges3__45__cpo4swapE)
_ZN34_INTERNAL_d9cf9d2b_4_k_cu_9bee55ee4cuda3std6ranges3__45__cpo4swapE:
	.zero		1
	.type		_ZN34_INTERNAL_d9cf9d2b_4_k_cu_9bee55ee6thrust24THRUST_300001_SM_1000_NS8cuda_cub10par_nosyncE,@object
	.size		_ZN34_INTERNAL_d9cf9d2b_4_k_cu_9bee55ee6thrust24THRUST_300001_SM_1000_NS8cuda_cub10par_nosyncE,(_ZN34_INTERNAL_d9cf9d2b_4_k_cu_9bee55ee6thrust24THRUST_300001_SM_1000_NS3seqE - _ZN34_INTERNAL_d9cf9d2b_4_k_cu_9bee55ee6thrust24THRUST_300001_SM_1000_NS8cuda_cub10par_nosyncE)
_ZN34_INTERNAL_d9cf9d2b_4_k_cu_9bee55ee6thrust24THRUST_300001_SM_1000_NS8cuda_cub10par_nosyncE:
	.zero		1
	.type		_ZN34_INTERNAL_d9cf9d2b_4_k_cu_9bee55ee6thrust24THRUST_300001_SM_1000_NS3seqE,@object
	.size		_ZN34_INTERNAL_d9cf9d2b_4_k_cu_9bee55ee6thrust24THRUST_300001_SM_1000_NS3seqE,(_ZN34_INTERNAL_d9cf9d2b_4_k_cu_9bee55ee4cuda3std3__420unreachable_sentinelE - _ZN34_INTERNAL_d9cf9d2b_4_k_cu_9bee55ee6thrust24THRUST_300001_SM_1000_NS3seqE)
_ZN34_INTERNAL_d9cf9d2b_4_k_cu_9bee55ee6thrust24THRUST_300001_SM_1000_NS3seqE:
	.zero		1
	.type		_ZN34_INTERNAL_d9cf9d2b_4_k_cu_9bee55ee4cuda3std3__420unreachable_sentinelE,@object
	.size		_ZN34_INTERNAL_d9cf9d2b_4_k_cu_9bee55ee4cuda3std3__420unreachable_sentinelE,(_ZN34_INTERNAL_d9cf9d2b_4_k_cu_9bee55ee4cuda3std6ranges3__45__cpo5ssizeE - _ZN34_INTERNAL_d9cf9d2b_4_k_cu_9bee55ee4cuda3std3__420unreachable_sentinelE)
_ZN34_INTERNAL_d9cf9d2b_4_k_cu_9bee55ee4cuda3std3__420unreachable_sentinelE:
	.zero		1
	.type		_ZN34_INTERNAL_d9cf9d2b_4_k_cu_9bee55ee4cuda3std6ranges3__45__cpo5ssizeE,@object
	.size		_ZN34_INTERNAL_d9cf9d2b_4_k_cu_9bee55ee4cuda3std6ranges3__45__cpo5ssizeE,(_ZN34_INTERNAL_d9cf9d2b_4_k_cu_9bee55ee6thrust24THRUST_300001_SM_1000_NS12placeholders2_3E - _ZN34_INTERNAL_d9cf9d2b_4_k_cu_9bee55ee4cuda3std6ranges3__45__cpo5ssizeE)
_ZN34_INTERNAL_d9cf9d2b_4_k_cu_9bee55ee4cuda3std6ranges3__45__cpo5ssizeE:
	.zero		1
	.type		_ZN34_INTERNAL_d9cf9d2b_4_k_cu_9bee55ee6thrust24THRUST_300001_SM_1000_NS12placeholders2_3E,@object
	.size		_ZN34_INTERNAL_d9cf9d2b_4_k_cu_9bee55ee6thrust24THRUST_300001_SM_1000_NS12placeholders2_3E,(_ZN34_INTERNAL_d9cf9d2b_4_k_cu_9bee55ee4cuda3std3__45__cpo4cendE - _ZN34_INTERNAL_d9cf9d2b_4_k_cu_9bee55ee6thrust24THRUST_300001_SM_1000_NS12placeholders2_3E)
_ZN34_INTERNAL_d9cf9d2b_4_k_cu_9bee55ee6thrust24THRUST_300001_SM_1000_NS12placeholders2_3E:
	.zero		1
	.type		_ZN34_INTERNAL_d9cf9d2b_4_k_cu_9bee55ee4cuda3std3__45__cpo4cendE,@object
	.size		_ZN34_INTERNAL_d9cf9d2b_4_k_cu_9bee55ee4cuda3std3__45__cpo4cendE,(_ZN34_INTERNAL_d9cf9d2b_4_k_cu_9bee55ee4cuda3std6ranges3__45__cpo4cendE - _ZN34_INTERNAL_d9cf9d2b_4_k_cu_9bee55ee4cuda3std3__45__cpo4cendE)
_ZN34_INTERNAL_d9cf9d2b_4_k_cu_9bee55ee4cuda3std3__45__cpo4cendE:
	.zero		1
	.type		_ZN34_INTERNAL_d9cf9d2b_4_k_cu_9bee55ee4cuda3std6ranges3__45__cpo4cendE,@object
	.size		_ZN34_INTERNAL_d9cf9d2b_4_k_cu_9bee55ee4cuda3std6ranges3__45__cpo4cendE,(_ZN34_INTERNAL_d9cf9d2b_4_k_cu_9bee55ee6thrust24THRUST_300001_SM_1000_NS12placeholders2_7E - _ZN34_INTERNAL_d9cf9d2b_4_k_cu_9bee55ee4cuda3std6ranges3__45__cpo4cendE)
_ZN34_INTERNAL_d9cf9d2b_4_k_cu_9bee55ee4cuda3std6ranges3__45__cpo4cendE:
	.zero		1
	.type		_ZN34_INTERNAL_d9cf9d2b_4_k_cu_9bee55ee6thrust24THRUST_300001_SM_1000_NS12placeholders2_7E,@object
	.size		_ZN34_INTERNAL_d9cf9d2b_4_k_cu_9bee55ee6thrust24THRUST_300001_SM_1000_NS12placeholders2_7E,(_ZN34_INTERNAL_d9cf9d2b_4_k_cu_9bee55ee4cuda3std3__45__cpo5crendE - _ZN34_INTERNAL_d9cf9d2b_4_k_cu_9bee55ee6thrust24THRUST_300001_SM_1000_NS12placeholders2_7E)
_ZN34_INTERNAL_d9cf9d2b_4_k_cu_9bee55ee6thrust24THRUST_300001_SM_1000_NS12placeholders2_7E:
	.zero		1
	.type		_ZN34_INTERNAL_d9cf9d2b_4_k_cu_9bee55ee4cuda3std3__45__cpo5crendE,@object
	.size		_ZN34_INTERNAL_d9cf9d2b_4_k_cu_9bee55ee4cuda3std3__45__cpo5crendE,(_ZN34_INTERNAL_d9cf9d2b_4_k_cu_9bee55ee4cuda3std6ranges3__45__cpo4prevE - _ZN34_INTERNAL_d9cf9d2b_4_k_cu_9bee55ee4cuda3std3__45__cpo5crendE)
_ZN34_INTERNAL_d9cf9d2b_4_k_cu_9bee55ee4cuda3std3__45__cpo5crendE:
	.zero		1
	.type		_ZN34_INTERNAL_d9cf9d2b_4_k_cu_9bee55ee4cuda3std6ranges3__45__cpo4prevE,@object
	.size		_ZN34_INTERNAL_d9cf9d2b_4_k_cu_9bee55ee4cuda3std6ranges3__45__cpo4prevE,(_ZN34_INTERNAL_d9cf9d2b_4_k_cu_9bee55ee4cuda3std6ranges3__45__cpo9iter_moveE - _ZN34_INTERNAL_d9cf9d2b_4_k_cu_9bee55ee4cuda3std6ranges3__45__cpo4prevE)
_ZN34_INTERNAL_d9cf9d2b_4_k_cu_9bee55ee4cuda3std6ranges3__45__cpo4prevE:
	.zero		1
	.type		_ZN34_INTERNAL_d9cf9d2b_4_k_cu_9bee55ee4cuda3std6ranges3__45__cpo9iter_moveE,@object
	.size		_ZN34_INTERNAL_d9cf9d2b_4_k_cu_9bee55ee4cuda3std6ranges3__45__cpo9iter_moveE,(_ZN34_INTERNAL_d9cf9d2b_4_k_cu_9bee55ee6thrust24THRUST_300001_SM_1000_NS6system6detail10sequential3seqE - _ZN34_INTERNAL_d9cf9d2b_4_k_cu_9bee55ee4cuda3std6ranges3__45__cpo9iter_moveE)
_ZN34_INTERNAL_d9cf9d2b_4_k_cu_9bee55ee4cuda3std6ranges3__45__cpo9iter_moveE:
	.zero		1
	.type		_ZN34_INTERNAL_d9cf9d2b_4_k_cu_9bee55ee6thrust24THRUST_300001_SM_1000_NS6system6detail10sequential3seqE,@object
	.size		_ZN34_INTERNAL_d9cf9d2b_4_k_cu_9bee55ee6thrust24THRUST_300001_SM_1000_NS6system6detail10sequential3seqE,(_ZN34_INTERNAL_d9cf9d2b_4_k_cu_9bee55ee6thrust24THRUST_300001_SM_1000_NS12placeholders2_9E - _ZN34_INTERNAL_d9cf9d2b_4_k_cu_9bee55ee6thrust24THRUST_300001_SM_1000_NS6system6detail10sequential3seqE)
_ZN34_INTERNAL_d9cf9d2b_4_k_cu_9bee55ee6thrust24THRUST_300001_SM_1000_NS6system6detail10sequential3seqE:
	.zero		1
	.type		_ZN34_INTERNAL_d9cf9d2b_4_k_cu_9bee55ee6thrust24THRUST_300001_SM_1000_NS12placeholders2_9E,@object
	.size		_ZN34_INTERNAL_d9cf9d2b_4_k_cu_9bee55ee6thrust24THRUST_300001_SM_1000_NS12placeholders2_9E,(_ZN34_INTERNAL_d9cf9d2b_4_k_cu_9bee55ee4cuda3std3__419piecewise_constructE - _ZN34_INTERNAL_d9cf9d2b_4_k_cu_9bee55ee6thrust24THRUST_300001_SM_1000_NS12placeholders2_9E)
_ZN34_INTERNAL_d9cf9d2b_4_k_cu_9bee55ee6thrust24THRUST_300001_SM_1000_NS12placeholders2_9E:
	.zero		1
	.type		_ZN34_INTERNAL_d9cf9d2b_4_k_cu_9bee55ee4cuda3std3__419piecewise_constructE,@object
	.size		_ZN34_INTERNAL_d9cf9d2b_4_k_cu_9bee55ee4cuda3std3__419piecewise_constructE,(_ZN34_INTERNAL_d9cf9d2b_4_k_cu_9bee55ee4cuda3std6ranges3__45__cpo5cdataE - _ZN34_INTERNAL_d9cf9d2b_4_k_cu_9bee55ee4cuda3std3__419piecewise_constructE)
_ZN34_INTERNAL_d9cf9d2b_4_k_cu_9bee55ee4cuda3std3__419piecewise_constructE:
	.zero		1
	.type		_ZN34_INTERNAL_d9cf9d2b_4_k_cu_9bee55ee4cuda3std6ranges3__45__cpo5cdataE,@object
	.size		_ZN34_INTERNAL_d9cf9d2b_4_k_cu_9bee55ee4cuda3std6ranges3__45__cpo5cdataE,(_ZN34_INTERNAL_d9cf9d2b_4_k_cu_9bee55ee6thrust24THRUST_300001_SM_1000_NS12placeholders2_1E - _ZN34_INTERNAL_d9cf9d2b_4_k_cu_9bee55ee4cuda3std6ranges3__45__cpo5cdataE)
_ZN34_INTERNAL_d9cf9d2b_4_k_cu_9bee55ee4cuda3std6ranges3__45__cpo5cdataE:
	.zero		1
	.type		_ZN34_INTERNAL_d9cf9d2b_4_k_cu_9bee55ee6thrust24THRUST_300001_SM_1000_NS12placeholders2_1E,@object
	.size		_ZN34_INTERNAL_d9cf9d2b_4_k_cu_9bee55ee6thrust24THRUST_300001_SM_1000_NS12placeholders2_1E,(_ZN34_INTERNAL_d9cf9d2b_4_k_cu_9bee55ee4cuda3std3__45__cpo3endE - _ZN34_INTERNAL_d9cf9d2b_4_k_cu_9bee55ee6thrust24THRUST_300001_SM_1000_NS12placeholders2_1E)
_ZN34_INTERNAL_d9cf9d2b_4_k_cu_9bee55ee6thrust24THRUST_300001_SM_1000_NS12placeholders2_1E:
	.zero		1
	.type		_ZN34_INTERNAL_d9cf9d2b_4_k_cu_9bee55ee4cuda3std3__45__cpo3endE,@object
	.size		_ZN34_INTERNAL_d9cf9d2b_4_k_cu_9bee55ee4cuda3std3__45__cpo3endE,(_ZN34_INTERNAL_d9cf9d2b_4_k_cu_9bee55ee4cuda3std6ranges3__45__cpo3endE - _ZN34_INTERNAL_d9cf9d2b_4_k_cu_9bee55ee4cuda3std3__45__cpo3endE)
_ZN34_INTERNAL_d9cf9d2b_4_k_cu_9bee55ee4cuda3std3__45__cpo3endE:
	.zero		1
	.type		_ZN34_INTERNAL_d9cf9d2b_4_k_cu_9bee55ee4cuda3std6ranges3__45__cpo3endE,@object
	.size		_ZN34_INTERNAL_d9cf9d2b_4_k_cu_9bee55ee4cuda3std6ranges3__45__cpo3endE,(_ZN34_INTERNAL_d9cf9d2b_4_k_cu_9bee55ee6thrust24THRUST_300001_SM_1000_NS12placeholders2_5E - _ZN34_INTERNAL_d9cf9d2b_4_k_cu_9bee55ee4cuda3std6ranges3__45__cpo3endE)
_ZN34_INTERNAL_d9cf9d2b_4_k_cu_9bee55ee4cuda3std6ranges3__45__cpo3endE:
	.zero		1
	.type		_ZN34_INTERNAL_d9cf9d2b_4_k_cu_9bee55ee6thrust24THRUST_300001_SM_1000_NS12placeholders2_5E,@object
	.size		_ZN34_INTERNAL_d9cf9d2b_4_k_cu_9bee55ee6thrust24THRUST_300001_SM_1000_NS12placeholders2_5E,(_ZN34_INTERNAL_d9cf9d2b_4_k_cu_9bee55ee4cuda3std3__45__cpo4rendE - _ZN34_INTERNAL_d9cf9d2b_4_k_cu_9bee55ee6thrust24THRUST_300001_SM_1000_NS12placeholders2_5E)
_ZN34_INTERNAL_d9cf9d2b_4_k_cu_9bee55ee6thrust24THRUST_300001_SM_1000_NS12placeholders2_5E:
	.zero		1
	.type		_ZN34_INTERNAL_d9cf9d2b_4_k_cu_9bee55ee4cuda3std3__45__cpo4rendE,@object
	.size		_ZN34_INTERNAL_d9cf9d2b_4_k_cu_9bee55ee4cuda3std3__45__cpo4rendE,(_ZN34_INTERNAL_d9cf9d2b_4_k_cu_9bee55ee4cuda3std6ranges3__45__cpo9iter_swapE - _ZN34_INTERNAL_d9cf9d2b_4_k_cu_9bee55ee4cuda3std3__45__cpo4rendE)
_ZN34_INTERNAL_d9cf9d2b_4_k_cu_9bee55ee4cuda3std3__45__cpo4rendE:
	.zero		1
	.type		_ZN34_INTERNAL_d9cf9d2b_4_k_cu_9bee55ee4cuda3std6ranges3__45__cpo9iter_swapE,@object
	.size		_ZN34_INTERNAL_d9cf9d2b_4_k_cu_9bee55ee4cuda3std6ranges3__45__cpo9iter_swapE,(_ZN34_INTERNAL_d9cf9d2b_4_k_cu_9bee55ee4cuda3std3__48unexpectE - _ZN34_INTERNAL_d9cf9d2b_4_k_cu_9bee55ee4cuda3std6ranges3__45__cpo9iter_swapE)
_ZN34_INTERNAL_d9cf9d2b_4_k_cu_9bee55ee4cuda3std6ranges3__45__cpo9iter_swapE:
	.zero		1
	.type		_ZN34_INTERNAL_d9cf9d2b_4_k_cu_9bee55ee4cuda3std3__48unexpectE,@object
	.size		_ZN34_INTERNAL_d9cf9d2b_4_k_cu_9bee55ee4cuda3std3__48unexpectE,(_ZN34_INTERNAL_d9cf9d2b_4_k_cu_9bee55ee6thrust24THRUST_300001_SM_1000_NS8cuda_cub3parE - _ZN34_INTERNAL_d9cf9d2b_4_k_cu_9bee55ee4cuda3std3__48unexpectE)
_ZN34_INTERNAL_d9cf9d2b_4_k_cu_9bee55ee4cuda3std3__48unexpectE:
	.zero		1
	.type		_ZN34_INTERNAL_d9cf9d2b_4_k_cu_9bee55ee6thrust24THRUST_300001_SM_1000_NS8cuda_cub3parE,@object
	.size		_ZN34_INTERNAL_d9cf9d2b_4_k_cu_9bee55ee6thrust24THRUST_300001_SM_1000_NS8cuda_cub3parE,(.L_29 - _ZN34_INTERNAL_d9cf9d2b_4_k_cu_9bee55ee6thrust24THRUST_300001_SM_1000_NS8cuda_cub3parE)
_ZN34_INTERNAL_d9cf9d2b_4_k_cu_9bee55ee6thrust24THRUST_300001_SM_1000_NS8cuda_cub3parE:
	.zero		1
.L_29:


//--------------------- .nv.constant0._ZN3cub18CUB_300001_SM_10006detail11EmptyKernelIvEEvv --------------------------
	.section	.nv.constant0._ZN3cub18CUB_300001_SM_10006detail11EmptyKernelIvEEvv,"a",@progbits
	.sectionflags	@""
	.align	4
.nv.constant0._ZN3cub18CUB_300001_SM_10006detail11EmptyKernelIvEEvv:
	.zero		896


//--------------------- .nv.constant0._Z10GpuComputePfS_S_S_Pimm --------------------------
	.section	.nv.constant0._Z10GpuComputePfS_S_S_Pimm,"a",@progbits
	.sectionflags	@""
	.align	4
.nv.constant0._Z10GpuComputePfS_S_S_Pimm:
	.zero		952


//--------------------- SYMBOLS --------------------------

	.type		.nv.reservedSmem.offset0,@object
	.size		.nv.reservedSmem.offset0,0x4
	.type		vprintf,@function
	.type		malloc,@function
	.type		free,@function
